	.target	sm_100a

	.elftype	@"ET_EXEC"


//--------------------- .note.nv.tkinfo           --------------------------
	.section	.note.nv.tkinfo,"",@"SHT_NOTE"
	.sectionflags	@"SHF_NOTE_NV_TKINFO"
	.tkinfo
        /*0018*/ 	.word	0x00000002
        /*0030*/ 	.string	""
        /*0030*/ 	.string	"ptxas"
        /*0030*/ 	.string	"Cuda compilation tools, release 13.0, V13.0.88"
        /*0030*/ 	.string	"Build cuda_13.0.r13.0/compiler.36424714_0"
        /*0030*/ 	.string	"-arch sm_100a -m 64 "



//--------------------- .note.nv.cuinfo           --------------------------
	.section	.note.nv.cuinfo,"",@"SHT_NOTE"
	.sectionflags	@"SHF_NOTE_NV_CUINFO"
        /*0018*/ 	.short	0x0002
        /*001a*/ 	.short	0x0064
        /*001c*/ 	.short	0x0082
	.zero		2


//--------------------- .nv.info                  --------------------------
	.section	.nv.info,"",@"SHT_CUDA_INFO"
	.align	4


	//----- nvinfo : EIATTR_REGCOUNT
	.align		4
        /*0000*/ 	.byte	0x04, 0x2f
        /*0002*/ 	.short	(.L_19 - .L_18)
	.align		4
.L_18:
        /*0004*/ 	.word	index@(_ZN7cutlass13device_kernelINS_4conv6kernel13ConvUniversalINS1_16ConvProblemShapeILNS1_8OperatorE1ELi3EEENS1_10collective14CollectiveConvINS1_47MainloopSm100TmaUmmaWarpSpecializedImplicitGemmILS5_1ELi12ELi3ELi1ELi2EN4cute5tupleIJNSA_1CILi1EEESD_SD_EEEEENSB_IJNSC_ILi128EEESG_NSB_IJNSC_ILi32EEEEEEEEENS_6half_tESK_NSA_8TiledMMAINSA_8MMA_AtomIJNSA_20SM100_MMA_F16BF16_SSISK_SK_fLi128ELi128ELNSA_4UMMA5MajorE0ELSP_1ELNSO_7ScaleInE0ELSQ_0EEEEEENSA_6LayoutISE_NSB_IJNSC_ILi0EEESU_SU_EEEEENSB_IJNSA_10UnderscoreESX_SX_EEEEENS7_6detail27Sm100ImplicitGemmTileTraitsINSA_20SM90_TMA_LOAD_IM2COLENSA_14ComposedLayoutINSA_7SwizzleILi2ELi4ELi3EEENSA_18smem_ptr_flag_bitsILi16EEENST_INSB_IJNSC_ILi8EEESH_EEENSB_IJSH_SD_EEEEEEEvEENS11_INSA_13SM90_TMA_LOADENS13_INS14_ILi3ELi4ELi3EEES17_NST_INSB_IJNSC_ILi64EEES18_EEENSB_IJSD_S1G_EEEEEEEvEEEENS_8epilogue10collective18CollectiveEpilogueINS1N_23Sm100TmaWarpSpecializedILi4ELi2ELi32ELb1ELb0EEEJSJ_NSB_IJNST_ISG_SD_EENST_ISH_SD_EEEEESK_NSB_IJNSB_IJllllEEESD_SU_EEESK_S1W_NS1N_6fusion15FusionCallbacksIS1R_NS1X_17LinearCombinationISK_fSK_fLNS_15FloatRoundStyleE2EEESJ_S1U_JEEENSA_5SM1004TMEM4LOAD26SM100_TMEM_LOAD_32dp32b32xES12_S1C_NSA_39AutoVectorizingCopyWithAssumedAlignmentILi128EEENSA_21SM90_TMA_STORE_IM2COLES1C_S28_S28_EEEvvEEEEvNT_6ParamsE)
        /*0008*/ 	.word	0x0000006a


	//----- nvinfo : EIATTR_FRAME_SIZE
	.align		4
.L_19:
        /*000c*/ 	.byte	0x04, 0x11
        /*000e*/ 	.short	(.L_21 - .L_20)
	.align		4
.L_20:
        /*0010*/ 	.word	index@($__internal_2_$__cuda_sm10x_tcgen05_guardrail_trap_unallocated_columns_being_dealloced)
        /*0014*/ 	.word	0x00000008


	//----- nvinfo : EIATTR_FRAME_SIZE
	.align		4
.L_21:
        /*0018*/ 	.byte	0x04, 0x11
        /*001a*/ 	.short	(.L_23 - .L_22)
	.align		4
.L_22:
        /*001c*/ 	.word	index@($__internal_1_$__cuda_sm10x_tcgen05_guardrail_trap_phase_invalid_during_alloc)
        /*0020*/ 	.word	0x00000008


	//----- nvinfo : EIATTR_FRAME_SIZE
	.align		4
.L_23:
        /*0024*/ 	.byte	0x04, 0x11
        /*0026*/ 	.short	(.L_25 - .L_24)
	.align		4
.L_24:
        /*0028*/ 	.word	index@($__internal_0_$__cuda_sm10x_tcgen05_guardrail_trap_col_being_dealloced_not_returned_by_alloc)
        /*002c*/ 	.word	0x00000008


	//----- nvinfo : EIATTR_FRAME_SIZE
	.align		4
.L_25:
        /*0030*/ 	.byte	0x04, 0x11
        /*0032*/ 	.short	(.L_27 - .L_26)
	.align		4
.L_26:
        /*0034*/ 	.word	index@(_ZN7cutlass13device_kernelINS_4conv6kernel13ConvUniversalINS1_16ConvProblemShapeILNS1_8OperatorE1ELi3EEENS1_10collective14CollectiveConvINS1_47MainloopSm100TmaUmmaWarpSpecializedImplicitGemmILS5_1ELi12ELi3ELi1ELi2EN4cute5tupleIJNSA_1CILi1EEESD_SD_EEEEENSB_IJNSC_ILi128EEESG_NSB_IJNSC_ILi32EEEEEEEEENS_6half_tESK_NSA_8TiledMMAINSA_8MMA_AtomIJNSA_20SM100_MMA_F16BF16_SSISK_SK_fLi128ELi128ELNSA_4UMMA5MajorE0ELSP_1ELNSO_7ScaleInE0ELSQ_0EEEEEENSA_6LayoutISE_NSB_IJNSC_ILi0EEESU_SU_EEEEENSB_IJNSA_10UnderscoreESX_SX_EEEEENS7_6detail27Sm100ImplicitGemmTileTraitsINSA_20SM90_TMA_LOAD_IM2COLENSA_14ComposedLayoutINSA_7SwizzleILi2ELi4ELi3EEENSA_18smem_ptr_flag_bitsILi16EEENST_INSB_IJNSC_ILi8EEESH_EEENSB_IJSH_SD_EEEEEEEvEENS11_INSA_13SM90_TMA_LOADENS13_INS14_ILi3ELi4ELi3EEES17_NST_INSB_IJNSC_ILi64EEES18_EEENSB_IJSD_S1G_EEEEEEEvEEEENS_8epilogue10collective18CollectiveEpilogueINS1N_23Sm100TmaWarpSpecializedILi4ELi2ELi32ELb1ELb0EEEJSJ_NSB_IJNST_ISG_SD_EENST_ISH_SD_EEEEESK_NSB_IJNSB_IJllllEEESD_SU_EEESK_S1W_NS1N_6fusion15FusionCallbacksIS1R_NS1X_17LinearCombinationISK_fSK_fLNS_15FloatRoundStyleE2EEESJ_S1U_JEEENSA_5SM1004TMEM4LOAD26SM100_TMEM_LOAD_32dp32b32xES12_S1C_NSA_39AutoVectorizingCopyWithAssumedAlignmentILi128EEENSA_21SM90_TMA_STORE_IM2COLES1C_S28_S28_EEEvvEEEEvNT_6ParamsE)
        /*0038*/ 	.word	0x00000008


	//----- nvinfo : EIATTR_MIN_STACK_SIZE
	.align		4
.L_27:
        /*003c*/ 	.byte	0x04, 0x12
        /*003e*/ 	.short	(.L_29 - .L_28)
	.align		4
.L_28:
        /*0040*/ 	.word	index@(_ZN7cutlass13device_kernelINS_4conv6kernel13ConvUniversalINS1_16ConvProblemShapeILNS1_8OperatorE1ELi3EEENS1_10collective14CollectiveConvINS1_47MainloopSm100TmaUmmaWarpSpecializedImplicitGemmILS5_1ELi12ELi3ELi1ELi2EN4cute5tupleIJNSA_1CILi1EEESD_SD_EEEEENSB_IJNSC_ILi128EEESG_NSB_IJNSC_ILi32EEEEEEEEENS_6half_tESK_NSA_8TiledMMAINSA_8MMA_AtomIJNSA_20SM100_MMA_F16BF16_SSISK_SK_fLi128ELi128ELNSA_4UMMA5MajorE0ELSP_1ELNSO_7ScaleInE0ELSQ_0EEEEEENSA_6LayoutISE_NSB_IJNSC_ILi0EEESU_SU_EEEEENSB_IJNSA_10UnderscoreESX_SX_EEEEENS7_6detail27Sm100ImplicitGemmTileTraitsINSA_20SM90_TMA_LOAD_IM2COLENSA_14ComposedLayoutINSA_7SwizzleILi2ELi4ELi3EEENSA_18smem_ptr_flag_bitsILi16EEENST_INSB_IJNSC_ILi8EEESH_EEENSB_IJSH_SD_EEEEEEEvEENS11_INSA_13SM90_TMA_LOADENS13_INS14_ILi3ELi4ELi3EEES17_NST_INSB_IJNSC_ILi64EEES18_EEENSB_IJSD_S1G_EEEEEEEvEEEENS_8epilogue10collective18CollectiveEpilogueINS1N_23Sm100TmaWarpSpecializedILi4ELi2ELi32ELb1ELb0EEEJSJ_NSB_IJNST_ISG_SD_EENST_ISH_SD_EEEEESK_NSB_IJNSB_IJllllEEESD_SU_EEESK_S1W_NS1N_6fusion15FusionCallbacksIS1R_NS1X_17LinearCombinationISK_fSK_fLNS_15FloatRoundStyleE2EEESJ_S1U_JEEENSA_5SM1004TMEM4LOAD26SM100_TMEM_LOAD_32dp32b32xES12_S1C_NSA_39AutoVectorizingCopyWithAssumedAlignmentILi128EEENSA_21SM90_TMA_STORE_IM2COLES1C_S28_S28_EEEvvEEEEvNT_6ParamsE)
        /*0044*/ 	.word	0x00000008
.L_29:


//--------------------- .nv.compat                --------------------------
	.section	.nv.compat,"",@"SHT_CUDA_COMPAT_INFO"
	.align	4
        /*0000*/ 	.byte	0x02, 0x09, 0x01, 0x00, 0x02, 0x02, 0x02, 0x00, 0x02, 0x05, 0x05, 0x00, 0x03, 0x07, 0x01, 0x01
        /*0010*/ 	.byte	0x02, 0x03, 0x01, 0x00, 0x02, 0x06, 0x01, 0x00, 0x04, 0x0b, 0x08, 0x00, 0x09, 0x00, 0x00, 0x00
        /*0020*/ 	.byte	0x00, 0x00, 0x00, 0x00


//--------------------- .nv.info._ZN7cutlass13device_kernelINS_4conv6kernel13ConvUniversalINS1_16ConvProblemShapeILNS1_8OperatorE1ELi3EEENS1_10collective14CollectiveConvINS1_47MainloopSm100TmaUmmaWarpSpecializedImplicitGemmILS5_1ELi12ELi3ELi1ELi2EN4cute5tupleIJNSA_1CILi1EEESD_SD_EEEEENSB_IJNSC_ILi128EEESG_NSB_IJNSC_ILi32EEEEEEEEENS_6half_tESK_NSA_8TiledMMAINSA_8MMA_AtomIJNSA_20SM100_MMA_F16BF16_SSISK_SK_fLi128ELi128ELNSA_4UMMA5MajorE0ELSP_1ELNSO_7ScaleInE0ELSQ_0EEEEEENSA_6LayoutISE_NSB_IJNSC_ILi0EEESU_SU_EEEEENSB_IJNSA_10UnderscoreESX_SX_EEEEENS7_6detail27Sm100ImplicitGemmTileTraitsINSA_20SM90_TMA_LOAD_IM2COLENSA_14ComposedLayoutINSA_7SwizzleILi2ELi4ELi3EEENSA_18smem_ptr_flag_bitsILi16EEENST_INSB_IJNSC_ILi8EEESH_EEENSB_IJSH_SD_EEEEEEEvEENS11_INSA_13SM90_TMA_LOADENS13_INS14_ILi3ELi4ELi3EEES17_NST_INSB_IJNSC_ILi64EEES18_EEENSB_IJSD_S1G_EEEEEEEvEEEENS_8epilogue10collective18CollectiveEpilogueINS1N_23Sm100TmaWarpSpecializedILi4ELi2ELi32ELb1ELb0EEEJSJ_NSB_IJNST_ISG_SD_EENST_ISH_SD_EEEEESK_NSB_IJNSB_IJllllEEESD_SU_EEESK_S1W_NS1N_6fusion15FusionCallbacksIS1R_NS1X_17LinearCombinationISK_fSK_fLNS_15FloatRoundStyleE2EEESJ_S1U_JEEENSA_5SM1004TMEM4LOAD26SM100_TMEM_LOAD_32dp32b32xES12_S1C_NSA_39AutoVectorizingCopyWithAssumedAlignmentILi128EEENSA_21SM90_TMA_STORE_IM2COLES1C_S28_S28_EEEvvEEEEvNT_6ParamsE --------------------------
	.section	.nv.info._ZN7cutlass13device_kernelINS_4conv6kernel13ConvUniversalINS1_16ConvProblemShapeILNS1_8OperatorE1ELi3EEENS1_10collective14CollectiveConvINS1_47MainloopSm100TmaUmmaWarpSpecializedImplicitGemmILS5_1ELi12ELi3ELi1ELi2EN4cute5tupleIJNSA_1CILi1EEESD_SD_EEEEENSB_IJNSC_ILi128EEESG_NSB_IJNSC_ILi32EEEEEEEEENS_6half_tESK_NSA_8TiledMMAINSA_8MMA_AtomIJNSA_20SM100_MMA_F16BF16_SSISK_SK_fLi128ELi128ELNSA_4UMMA5MajorE0ELSP_1ELNSO_7ScaleInE0ELSQ_0EEEEEENSA_6LayoutISE_NSB_IJNSC_ILi0EEESU_SU_EEEEENSB_IJNSA_10UnderscoreESX_SX_EEEEENS7_6detail27Sm100ImplicitGemmTileTraitsINSA_20SM90_TMA_LOAD_IM2COLENSA_14ComposedLayoutINSA_7SwizzleILi2ELi4ELi3EEENSA_18smem_ptr_flag_bitsILi16EEENST_INSB_IJNSC_ILi8EEESH_EEENSB_IJSH_SD_EEEEEEEvEENS11_INSA_13SM90_TMA_LOADENS13_INS14_ILi3ELi4ELi3EEES17_NST_INSB_IJNSC_ILi64EEES18_EEENSB_IJSD_S1G_EEEEEEEvEEEENS_8epilogue10collective18CollectiveEpilogueINS1N_23Sm100TmaWarpSpecializedILi4ELi2ELi32ELb1ELb0EEEJSJ_NSB_IJNST_ISG_SD_EENST_ISH_SD_EEEEESK_NSB_IJNSB_IJllllEEESD_SU_EEESK_S1W_NS1N_6fusion15FusionCallbacksIS1R_NS1X_17LinearCombinationISK_fSK_fLNS_15FloatRoundStyleE2EEESJ_S1U_JEEENSA_5SM1004TMEM4LOAD26SM100_TMEM_LOAD_32dp32b32xES12_S1C_NSA_39AutoVectorizingCopyWithAssumedAlignmentILi128EEENSA_21SM90_TMA_STORE_IM2COLES1C_S28_S28_EEEvvEEEEvNT_6ParamsE,"",@"SHT_CUDA_INFO"
	.sectionflags	@""
	.align	4


	//----- nvinfo : EIATTR_CUDA_API_VERSION
	.align		4
        /*0000*/ 	.byte	0x04, 0x37
        /*0002*/ 	.short	(.L_31 - .L_30)
.L_30:
        /*0004*/ 	.word	0x00000082


	//----- nvinfo : EIATTR_KPARAM_INFO
	.align		4
.L_31:
        /*0008*/ 	.byte	0x04, 0x17
        /*000a*/ 	.short	(.L_33 - .L_32)
.L_32:
        /*000c*/ 	.word	0x00000000
        /*0010*/ 	.short	0x0000
        /*0012*/ 	.short	0x0000
        /*0014*/ 	.byte	0x00, 0xf0, 0x01, 0x24


	//----- nvinfo : EIATTR_AT_ENTRY_FRAGMENTS
	.align		4
.L_33:
        /*0018*/ 	.byte	0x04, 0x4f
        /*001a*/ 	.short	(.L_35 - .L_34)


	//   ....[0]....
.L_34:
        /*001c*/ 	.word	0x00000006


	//----- nvinfo : EIATTR_RESERVED_SMEM_USED
	.align		4
.L_35:
        /*0020*/ 	.byte	0x01, 0x41
	.zero		2


	//----- nvinfo : EIATTR_SPARSE_MMA_MASK
	.align		4
        /*0024*/ 	.byte	0x03, 0x50
        /*0026*/ 	.short	0x0000


	//----- nvinfo : EIATTR_TCGEN05_1CTA_USED
	.align		4
        /*0028*/ 	.byte	0x01, 0x51
	.zero		2


	//----- nvinfo : EIATTR_MAXREG_COUNT
	.align		4
        /*002c*/ 	.byte	0x03, 0x1b
        /*002e*/ 	.short	0x00ff


	//----- nvinfo : EIATTR_NUM_BARRIERS
	.align		4
        /*0030*/ 	.byte	0x02, 0x4c
        /*0032*/ 	.byte	0x07
	.zero		1


	//----- nvinfo : EIATTR_EXTERNS
	.align		4
        /*0034*/ 	.byte	0x04, 0x0f
        /*0036*/ 	.short	(.L_37 - .L_36)


	//   ....[0]....
	.align		4
.L_36:
        /*0038*/ 	.word	index@(__assertfail)


	//----- nvinfo : EIATTR_MERCURY_ISA_VERSION
	.align		4
.L_37:
        /*003c*/ 	.byte	0x03, 0x5f
        /*003e*/ 	.short	0x0101


	//----- nvinfo : EIATTR_INT_WARP_WIDE_INSTR_OFFSETS
	.align		4
        /*0040*/ 	.byte	0x04, 0x31
        /*0042*/ 	.short	(.L_39 - .L_38)


	//   ....[0]....
.L_38:
        /*0044*/ 	.word	0x000041f0


	//   ....[1]....
        /*0048*/ 	.word	0x00004210


	//   ....[2]....
        /*004c*/ 	.word	0x00004240


	//   ....[3]....
        /*0050*/ 	.word	0x00004fd0


	//   ....[4]....
        /*0054*/ 	.word	0x00005040


	//   ....[5]....
        /*0058*/ 	.word	0x00005150


	//   ....[6]....
        /*005c*/ 	.word	0x000051d0


	//   ....[7]....
        /*0060*/ 	.word	0x000052d0


	//   ....[8]....
        /*0064*/ 	.word	0x00005370


	//   ....[9]....
        /*0068*/ 	.word	0x00005460


	//   ....[10]....
        /*006c*/ 	.word	0x00005560


	//----- nvinfo : EIATTR_COOP_GROUP_MASK_REGIDS
	.align		4
.L_39:
        /*0070*/ 	.byte	0x04, 0x29
        /*0072*/ 	.short	(.L_41 - .L_40)


	//   ....[0]....
.L_40:
        /*0074*/ 	.word	0xffffffff


	//   ....[1]....
        /*0078*/ 	.word	0xffffffff


	//   ....[2]....
        /*007c*/ 	.word	0xffffffff


	//   ....[3]....
        /*0080*/ 	.word	0xffffffff


	//   ....[4]....
        /*0084*/ 	.word	0xffffffff


	//   ....[5]....
        /*0088*/ 	.word	0xffffffff


	//   ....[6]....
        /*008c*/ 	.word	0xffffffff


	//   ....[7]....
        /*0090*/ 	.word	0xffffffff


	//   ....[8]....
        /*0094*/ 	.word	0xffffffff


	//   ....[9]....
        /*0098*/ 	.word	0xffffffff


	//   ....[10]....
        /*009c*/ 	.word	0xffffffff


	//   ....[11]....
        /*00a0*/ 	.word	0xffffffff


	//----- nvinfo : EIATTR_COOP_GROUP_INSTR_OFFSETS
	.align		4
.L_41:
        /*00a4*/ 	.byte	0x04, 0x28
        /*00a6*/ 	.short	(.L_43 - .L_42)


	//   ....[0]....
.L_42:
        /*00a8*/ 	.word	0x00000090


	//   ....[1]....
        /*00ac*/ 	.word	0x00000500


	//   ....[2]....
        /*00b0*/ 	.word	0x000007a0


	//   ....[3]....
        /*00b4*/ 	.word	0x00000940


	//   ....[4]....
        /*00b8*/ 	.word	0x00000a40


	//   ....[5]....
        /*00bc*/ 	.word	0x00000b90


	//   ....[6]....
        /*00c0*/ 	.word	0x000024d0


	//   ....[7]....
        /*00c4*/ 	.word	0x00003630


	//   ....[8]....
        /*00c8*/ 	.word	0x00003840


	//   ....[9]....
        /*00cc*/ 	.word	0x00003870


	//   ....[10]....
        /*00d0*/ 	.word	0x000040d0


	//   ....[11]....
        /*00d4*/ 	.word	0x00004310


	//----- nvinfo : EIATTR_VRC_CTA_INIT_COUNT
	.align		4
.L_43:
        /*00d8*/ 	.byte	0x02, 0x4a
        /*00da*/ 	.byte	0x80
	.zero		1


	//----- nvinfo : EIATTR_SYSCALL_OFFSETS
	.align		4
        /*00dc*/ 	.byte	0x04, 0x46
        /*00de*/ 	.short	(.L_45 - .L_44)


	//   ....[0]....
.L_44:
        /*00e0*/ 	.word	0x00006170


	//   ....[1]....
        /*00e4*/ 	.word	0x00006260


	//   ....[2]....
        /*00e8*/ 	.word	0x00006c30


	//   ....[3]....
        /*00ec*/ 	.word	0x000078e0


	//   ....[4]....
        /*00f0*/ 	.word	0x00008560


	//   ....[5]....
        /*00f4*/ 	.word	0x000091d0


	//----- nvinfo : EIATTR_MBARRIER_INSTR_OFFSETS
	.align		4
.L_45:
        /*00f8*/ 	.byte	0x04, 0x39
        /*00fa*/ 	.short	(.L_47 - .L_46)


	//   ....[0]....
.L_46:
        /*00fc*/ 	.word	0x00000600
        /*0100*/ 	.word	0x000000ff
        /*0104*/ 	.word	0x00000000
        /*0108*/ 	.short	0x0100
        /*010a*/ 	.byte	0x04
	.zero		1


	//   ....[1]....
        /*010c*/ 	.word	0x00000610
        /*0110*/ 	.word	0x000000ff
        /*0114*/ 	.word	0x00000060
        /*0118*/ 	.short	0x0100
        /*011a*/ 	.byte	0x04
	.zero		1


	//   ....[2]....
        /*011c*/ 	.word	0x00000620
        /*0120*/ 	.word	0x000000ff
        /*0124*/ 	.word	0x00000008
        /*0128*/ 	.short	0x0100
        /*012a*/ 	.byte	0x04
	.zero		1


	//   ....[3]....
        /*012c*/ 	.word	0x00000630
        /*0130*/ 	.word	0x000000ff
        /*0134*/ 	.word	0x00000068
        /*0138*/ 	.short	0x0100
        /*013a*/ 	.byte	0x04
	.zero		1


	//   ....[4]....
        /*013c*/ 	.word	0x00000640
        /*0140*/ 	.word	0x000000ff
        /*0144*/ 	.word	0x00000010
        /*0148*/ 	.short	0x0100
        /*014a*/ 	.byte	0x04
	.zero		1


	//   ....[5]....
        /*014c*/ 	.word	0x00000650
        /*0150*/ 	.word	0x000000ff
        /*0154*/ 	.word	0x00000070
        /*0158*/ 	.short	0x0100
        /*015a*/ 	.byte	0x04
	.zero		1


	//   ....[6]....
        /*015c*/ 	.word	0x00000660
        /*0160*/ 	.word	0x000000ff
        /*0164*/ 	.word	0x00000018
        /*0168*/ 	.short	0x0100
        /*016a*/ 	.byte	0x04
	.zero		1


	//   ....[7]....
        /*016c*/ 	.word	0x00000670
        /*0170*/ 	.word	0x000000ff
        /*0174*/ 	.word	0x00000078
        /*0178*/ 	.short	0x0100
        /*017a*/ 	.byte	0x04
	.zero		1


	//   ....[8]....
        /*017c*/ 	.word	0x00000680
        /*0180*/ 	.word	0x000000ff
        /*0184*/ 	.word	0x00000020
        /*0188*/ 	.short	0x0100
        /*018a*/ 	.byte	0x04
	.zero		1


	//   ....[9]....
        /*018c*/ 	.word	0x00000690
        /*0190*/ 	.word	0x000000ff
        /*0194*/ 	.word	0x00000080
        /*0198*/ 	.short	0x0100
        /*019a*/ 	.byte	0x04
	.zero		1


	//   ....[10]....
        /*019c*/ 	.word	0x000006a0
        /*01a0*/ 	.word	0x000000ff
        /*01a4*/ 	.word	0x00000028
        /*01a8*/ 	.short	0x0100
        /*01aa*/ 	.byte	0x04
	.zero		1


	//   ....[11]....
        /*01ac*/ 	.word	0x000006b0
        /*01b0*/ 	.word	0x000000ff
        /*01b4*/ 	.word	0x00000088
        /*01b8*/ 	.short	0x0100
        /*01ba*/ 	.byte	0x04
	.zero		1


	//   ....[12]....
        /*01bc*/ 	.word	0x000006c0
        /*01c0*/ 	.word	0x000000ff
        /*01c4*/ 	.word	0x00000030
        /*01c8*/ 	.short	0x0100
        /*01ca*/ 	.byte	0x04
	.zero		1


	//   ....[13]....
        /*01cc*/ 	.word	0x000006d0
        /*01d0*/ 	.word	0x000000ff
        /*01d4*/ 	.word	0x00000090
        /*01d8*/ 	.short	0x0100
        /*01da*/ 	.byte	0x04
	.zero		1


	//   ....[14]....
        /*01dc*/ 	.word	0x000006e0
        /*01e0*/ 	.word	0x000000ff
        /*01e4*/ 	.word	0x00000038
        /*01e8*/ 	.short	0x0100
        /*01ea*/ 	.byte	0x04
	.zero		1


	//   ....[15]....
        /*01ec*/ 	.word	0x000006f0
        /*01f0*/ 	.word	0x000000ff
        /*01f4*/ 	.word	0x00000098
        /*01f8*/ 	.short	0x0100
        /*01fa*/ 	.byte	0x04
	.zero		1


	//   ....[16]....
        /*01fc*/ 	.word	0x00000700
        /*0200*/ 	.word	0x000000ff
        /*0204*/ 	.word	0x00000040
        /*0208*/ 	.short	0x0100
        /*020a*/ 	.byte	0x04
	.zero		1


	//   ....[17]....
        /*020c*/ 	.word	0x00000710
        /*0210*/ 	.word	0x000000ff
        /*0214*/ 	.word	0x000000a0
        /*0218*/ 	.short	0x0100
        /*021a*/ 	.byte	0x04
	.zero		1


	//   ....[18]....
        /*021c*/ 	.word	0x00000720
        /*0220*/ 	.word	0x000000ff
        /*0224*/ 	.word	0x00000048
        /*0228*/ 	.short	0x0100
        /*022a*/ 	.byte	0x04
	.zero		1


	//   ....[19]....
        /*022c*/ 	.word	0x00000730
        /*0230*/ 	.word	0x000000ff
        /*0234*/ 	.word	0x000000a8
        /*0238*/ 	.short	0x0100
        /*023a*/ 	.byte	0x04
	.zero		1


	//   ....[20]....
        /*023c*/ 	.word	0x00000740
        /*0240*/ 	.word	0x000000ff
        /*0244*/ 	.word	0x00000050
        /*0248*/ 	.short	0x0100
        /*024a*/ 	.byte	0x04
	.zero		1


	//   ....[21]....
        /*024c*/ 	.word	0x00000750
        /*0250*/ 	.word	0x000000ff
        /*0254*/ 	.word	0x000000b0
        /*0258*/ 	.short	0x0100
        /*025a*/ 	.byte	0x04
	.zero		1


	//   ....[22]....
        /*025c*/ 	.word	0x00000760
        /*0260*/ 	.word	0x000000ff
        /*0264*/ 	.word	0x00000058
        /*0268*/ 	.short	0x0100
        /*026a*/ 	.byte	0x04
	.zero		1


	//   ....[23]....
        /*026c*/ 	.word	0x00000770
        /*0270*/ 	.word	0x000000ff
        /*0274*/ 	.word	0x000000b8
        /*0278*/ 	.short	0x0100
        /*027a*/ 	.byte	0x04
	.zero		1


	//   ....[24]....
        /*027c*/ 	.word	0x000008b0
        /*0280*/ 	.word	0x000000ff
        /*0284*/ 	.word	0x000000c0
        /*0288*/ 	.short	0x0100
        /*028a*/ 	.byte	0x04
	.zero		1


	//   ....[25]....
        /*028c*/ 	.word	0x000008c0
        /*0290*/ 	.word	0x000000ff
        /*0294*/ 	.word	0x000000e0
        /*0298*/ 	.short	0x0100
        /*029a*/ 	.byte	0x04
	.zero		1


	//   ....[26]....
        /*029c*/ 	.word	0x000008d0
        /*02a0*/ 	.word	0x000000ff
        /*02a4*/ 	.word	0x000000c8
        /*02a8*/ 	.short	0x0100
        /*02aa*/ 	.byte	0x04
	.zero		1


	//   ....[27]....
        /*02ac*/ 	.word	0x000008e0
        /*02b0*/ 	.word	0x000000ff
        /*02b4*/ 	.word	0x000000e8
        /*02b8*/ 	.short	0x0100
        /*02ba*/ 	.byte	0x04
	.zero		1


	//   ....[28]....
        /*02bc*/ 	.word	0x000008f0
        /*02c0*/ 	.word	0x000000ff
        /*02c4*/ 	.word	0x000000d0
        /*02c8*/ 	.short	0x0100
        /*02ca*/ 	.byte	0x04
	.zero		1


	//   ....[29]....
        /*02cc*/ 	.word	0x00000900
        /*02d0*/ 	.word	0x000000ff
        /*02d4*/ 	.word	0x000000f0
        /*02d8*/ 	.short	0x0100
        /*02da*/ 	.byte	0x04
	.zero		1


	//   ....[30]....
        /*02dc*/ 	.word	0x00000910
        /*02e0*/ 	.word	0x000000ff
        /*02e4*/ 	.word	0x000000d8
        /*02e8*/ 	.short	0x0100
        /*02ea*/ 	.byte	0x04
	.zero		1


	//   ....[31]....
        /*02ec*/ 	.word	0x00000920
        /*02f0*/ 	.word	0x000000ff
        /*02f4*/ 	.word	0x000000f8
        /*02f8*/ 	.short	0x0100
        /*02fa*/ 	.byte	0x04
	.zero		1


	//   ....[32]....
        /*02fc*/ 	.word	0x00000a10
        /*0300*/ 	.word	0x000000ff
        /*0304*/ 	.word	0x00000100
        /*0308*/ 	.short	0x0100
        /*030a*/ 	.byte	0x06
	.zero		1


	//   ....[33]....
        /*030c*/ 	.word	0x00000a20
        /*0310*/ 	.word	0x000000ff
        /*0314*/ 	.word	0x00000108
        /*0318*/ 	.short	0x0100
        /*031a*/ 	.byte	0x06
	.zero		1


	//   ....[34]....
        /*031c*/ 	.word	0x00000b60
        /*0320*/ 	.word	0x000000ff
        /*0324*/ 	.word	0x00000110
        /*0328*/ 	.short	0x0100
        /*032a*/ 	.byte	0x06
	.zero		1


	//   ....[35]....
        /*032c*/ 	.word	0x00000b70
        /*0330*/ 	.word	0x000000ff
        /*0334*/ 	.word	0x00000118
        /*0338*/ 	.short	0x0100
        /*033a*/ 	.byte	0x06
	.zero		1


	//   ....[36]....
        /*033c*/ 	.word	0x00000cc0
        /*0340*/ 	.word	0x000000ff
        /*0344*/ 	.word	0x00000120
        /*0348*/ 	.short	0x0100
        /*034a*/ 	.byte	0x04
	.zero		1


	//   ....[37]....
        /*034c*/ 	.word	0x00000cd0
        /*0350*/ 	.word	0x000000ff
        /*0354*/ 	.word	0x00000130
        /*0358*/ 	.short	0x0100
        /*035a*/ 	.byte	0x04
	.zero		1


	//   ....[38]....
        /*035c*/ 	.word	0x00000ce0
        /*0360*/ 	.word	0x000000ff
        /*0364*/ 	.word	0x00000128
        /*0368*/ 	.short	0x0100
        /*036a*/ 	.byte	0x04
	.zero		1


	//   ....[39]....
        /*036c*/ 	.word	0x00000cf0
        /*0370*/ 	.word	0x000000ff
        /*0374*/ 	.word	0x00000138
        /*0378*/ 	.short	0x0100
        /*037a*/ 	.byte	0x04
	.zero		1


	//   ....[40]....
        /*037c*/ 	.word	0x00001670
        /*0380*/ 	.word	0x000000ff
        /*0384*/ 	.word	0x00000060
        /*0388*/ 	.short	0x010a
        /*038a*/ 	.byte	0x04
	.zero		1


	//   ....[41]....
        /*038c*/ 	.word	0x00001990
        /*0390*/ 	.word	0x000000ff
        /*0394*/ 	.word	0x00000060
        /*0398*/ 	.short	0x010a
        /*039a*/ 	.byte	0x11
	.zero		1


	//   ....[42]....
        /*039c*/ 	.word	0x00001b00
        /*03a0*/ 	.word	0x000000ff
        /*03a4*/ 	.word	0x00000060
        /*03a8*/ 	.short	0x010a
        /*03aa*/ 	.byte	0x08
	.zero		1


	//   ....[43]....
        /*03ac*/ 	.word	0x00001d80
        /*03b0*/ 	.word	0x000000ff
        /*03b4*/ 	.word	0x00000108
        /*03b8*/ 	.short	0x0101
        /*03ba*/ 	.byte	0x2d
	.zero		1


	//   ....[44]....
        /*03bc*/ 	.word	0x00001db0
        /*03c0*/ 	.word	0x000000ff
        /*03c4*/ 	.word	0x00000060
        /*03c8*/ 	.short	0x010a
        /*03ca*/ 	.byte	0x04
	.zero		1


	//   ....[45]....
        /*03cc*/ 	.word	0x000020a0
        /*03d0*/ 	.word	0x000000ff
        /*03d4*/ 	.word	0x00000060
        /*03d8*/ 	.short	0x010a
        /*03da*/ 	.byte	0x09
	.zero		1


	//   ....[46]....
        /*03dc*/ 	.word	0x00002210
        /*03e0*/ 	.word	0x000000ff
        /*03e4*/ 	.word	0x00000060
        /*03e8*/ 	.short	0x010a
        /*03ea*/ 	.byte	0x08
	.zero		1


	//   ....[47]....
        /*03ec*/ 	.word	0x000024e0
        /*03f0*/ 	.word	0x000000ff
        /*03f4*/ 	.word	0x00000110
        /*03f8*/ 	.short	0x010a
        /*03fa*/ 	.byte	0x2d
	.zero		1


	//   ....[48]....
        /*03fc*/ 	.word	0x000025a0
        /*0400*/ 	.word	0x000000ff
        /*0404*/ 	.word	0x00000000
        /*0408*/ 	.short	0x0101
        /*040a*/ 	.byte	0x04
	.zero		1


	//   ....[49]....
        /*040c*/ 	.word	0x00002ba0
        /*0410*/ 	.word	0x000000ff
        /*0414*/ 	.word	0x00000000
        /*0418*/ 	.short	0x010a
        /*041a*/ 	.byte	0x04
	.zero		1


	//   ....[50]....
        /*041c*/ 	.word	0x00002c40
        /*0420*/ 	.word	0x000000ff
        /*0424*/ 	.word	0x00000000
        /*0428*/ 	.short	0x010a
        /*042a*/ 	.byte	0x05
	.zero		1


	//   ....[51]....
        /*042c*/ 	.word	0x00002ce0
        /*0430*/ 	.word	0x000000ff
        /*0434*/ 	.word	0x00000000
        /*0438*/ 	.short	0x010a
        /*043a*/ 	.byte	0x05
	.zero		1


	//   ....[52]....
        /*043c*/ 	.word	0x00002d80
        /*0440*/ 	.word	0x000000ff
        /*0444*/ 	.word	0x00000000
        /*0448*/ 	.short	0x010a
        /*044a*/ 	.byte	0x05
	.zero		1


	//   ....[53]....
        /*044c*/ 	.word	0x00002e20
        /*0450*/ 	.word	0x000000ff
        /*0454*/ 	.word	0x00000000
        /*0458*/ 	.short	0x010a
        /*045a*/ 	.byte	0x05
	.zero		1


	//   ....[54]....
        /*045c*/ 	.word	0x00002ec0
        /*0460*/ 	.word	0x000000ff
        /*0464*/ 	.word	0x00000000
        /*0468*/ 	.short	0x010a
        /*046a*/ 	.byte	0x05
	.zero		1


	//   ....[55]....
        /*046c*/ 	.word	0x00002f60
        /*0470*/ 	.word	0x000000ff
        /*0474*/ 	.word	0x00000000
        /*0478*/ 	.short	0x010a
        /*047a*/ 	.byte	0x05
	.zero		1


	//   ....[56]....
        /*047c*/ 	.word	0x00003000
        /*0480*/ 	.word	0x000000ff
        /*0484*/ 	.word	0x00000000
        /*0488*/ 	.short	0x010a
        /*048a*/ 	.byte	0x05
	.zero		1


	//   ....[57]....
        /*048c*/ 	.word	0x000030a0
        /*0490*/ 	.word	0x000000ff
        /*0494*/ 	.word	0x00000000
        /*0498*/ 	.short	0x010a
        /*049a*/ 	.byte	0x05
	.zero		1


	//   ....[58]....
        /*049c*/ 	.word	0x00003140
        /*04a0*/ 	.word	0x000000ff
        /*04a4*/ 	.word	0x00000000
        /*04a8*/ 	.short	0x010a
        /*04aa*/ 	.byte	0x05
	.zero		1


	//   ....[59]....
        /*04ac*/ 	.word	0x000031e0
        /*04b0*/ 	.word	0x000000ff
        /*04b4*/ 	.word	0x00000000
        /*04b8*/ 	.short	0x010a
        /*04ba*/ 	.byte	0x05
	.zero		1


	//   ....[60]....
        /*04bc*/ 	.word	0x00003290
        /*04c0*/ 	.word	0x00000000
        /*04c4*/ 	.word	0x00000000
        /*04c8*/ 	.short	0x010a
        /*04ca*/ 	.byte	0xff
	.zero		1


	//   ....[61]....
        /*04cc*/ 	.word	0x000033e0
        /*04d0*/ 	.word	0x000000ff
        /*04d4*/ 	.word	0x00000118
        /*04d8*/ 	.short	0x010a
        /*04da*/ 	.byte	0x04
	.zero		1


	//   ....[62]....
        /*04dc*/ 	.word	0x00003480
        /*04e0*/ 	.word	0x000000ff
        /*04e4*/ 	.word	0x00000110
        /*04e8*/ 	.short	0x010a
        /*04ea*/ 	.byte	0x04
	.zero		1


	//   ....[63]....
        /*04ec*/ 	.word	0x00003520
        /*04f0*/ 	.word	0x000000ff
        /*04f4*/ 	.word	0x00000000
        /*04f8*/ 	.short	0x0101
        /*04fa*/ 	.byte	0x05
	.zero		1


	//   ....[64]....
        /*04fc*/ 	.word	0x00003560
        /*0500*/ 	.word	0x000000ff
        /*0504*/ 	.word	0x00000118
        /*0508*/ 	.short	0x0106
        /*050a*/ 	.byte	0x04
	.zero		1


	//   ....[65]....
        /*050c*/ 	.word	0x000035a0
        /*0510*/ 	.word	0x00000000
        /*0514*/ 	.word	0x00000118
        /*0518*/ 	.short	0x010a
        /*051a*/ 	.byte	0xff
	.zero		1


	//   ....[66]....
        /*051c*/ 	.word	0x00003ad0
        /*0520*/ 	.word	0x000000ff
        /*0524*/ 	.word	0x00000110
        /*0528*/ 	.short	0x010a
        /*052a*/ 	.byte	0x12
	.zero		1


	//   ....[67]....
        /*052c*/ 	.word	0x00003b80
        /*0530*/ 	.word	0x000000ff
        /*0534*/ 	.word	0x00000000
        /*0538*/ 	.short	0x0101
        /*053a*/ 	.byte	0x17
	.zero		1


	//   ....[68]....
        /*053c*/ 	.word	0x00003b90
        /*0540*/ 	.word	0x000000ff
        /*0544*/ 	.word	0x00000130
        /*0548*/ 	.short	0x010a
        /*054a*/ 	.byte	0x16
	.zero		1


	//   ....[69]....
        /*054c*/ 	.word	0x00003c50
        /*0550*/ 	.word	0x000000ff
        /*0554*/ 	.word	0x00000000
        /*0558*/ 	.short	0x010a
        /*055a*/ 	.byte	0x04
	.zero		1


	//   ....[70]....
        /*055c*/ 	.word	0x00003c90
        /*0560*/ 	.word	0x000000ff
        /*0564*/ 	.word	0x00000000
        /*0568*/ 	.short	0x010a
        /*056a*/ 	.byte	0x10
	.zero		1


	//   ....[71]....
        /*056c*/ 	.word	0x00003dd0
        /*0570*/ 	.word	0x000000ff
        /*0574*/ 	.word	0x00000000
        /*0578*/ 	.short	0x010a
        /*057a*/ 	.byte	0x04
	.zero		1


	//   ....[72]....
        /*057c*/ 	.word	0x00004020
        /*0580*/ 	.word	0x000000ff
        /*0584*/ 	.word	0x00000000
        /*0588*/ 	.short	0x010a
        /*058a*/ 	.byte	0x04
	.zero		1


	//   ....[73]....
        /*058c*/ 	.word	0x000040b0
        /*0590*/ 	.word	0x000000ff
        /*0594*/ 	.word	0x00000000
        /*0598*/ 	.short	0x010a
        /*059a*/ 	.byte	0x04
	.zero		1


	//   ....[74]....
        /*059c*/ 	.word	0x00004680
        /*05a0*/ 	.word	0x000000ff
        /*05a4*/ 	.word	0x00000110
        /*05a8*/ 	.short	0x010a
        /*05aa*/ 	.byte	0x14
	.zero		1


	//   ....[75]....
        /*05ac*/ 	.word	0x00004720
        /*05b0*/ 	.word	0x000000ff
        /*05b4*/ 	.word	0x00000000
        /*05b8*/ 	.short	0x0101
        /*05ba*/ 	.byte	0x2f
	.zero		1


	//   ....[76]....
        /*05bc*/ 	.word	0x00004c70
        /*05c0*/ 	.word	0x000000ff
        /*05c4*/ 	.word	0x00000108
        /*05c8*/ 	.short	0x010a
        /*05ca*/ 	.byte	0x14
	.zero		1


	//   ....[77]....
        /*05cc*/ 	.word	0x00004e10
        /*05d0*/ 	.word	0x000000ff
        /*05d4*/ 	.word	0x000000e0
        /*05d8*/ 	.short	0x010a
        /*05da*/ 	.byte	0x14
	.zero		1


	//   ....[78]....
        /*05dc*/ 	.word	0x000050e0
        /*05e0*/ 	.word	0x000000ff
        /*05e4*/ 	.word	0x000000c0
        /*05e8*/ 	.short	0x010b
        /*05ea*/ 	.byte	0x14
	.zero		1


	//   ....[79]....
        /*05ec*/ 	.word	0x000050f0
        /*05f0*/ 	.word	0x000000ff
        /*05f4*/ 	.word	0x00000000
        /*05f8*/ 	.short	0x0101
        /*05fa*/ 	.byte	0x35
	.zero		1


	//   ....[80]....
        /*05fc*/ 	.word	0x00005110
        /*0600*/ 	.word	0x000000ff
        /*0604*/ 	.word	0x000000e8
        /*0608*/ 	.short	0x010a
        /*060a*/ 	.byte	0x14
	.zero		1


	//   ....[81]....
        /*060c*/ 	.word	0x00005260
        /*0610*/ 	.word	0x000000ff
        /*0614*/ 	.word	0x000000c8
        /*0618*/ 	.short	0x010b
        /*061a*/ 	.byte	0x14
	.zero		1


	//   ....[82]....
        /*061c*/ 	.word	0x00005270
        /*0620*/ 	.word	0x000000ff
        /*0624*/ 	.word	0x00000000
        /*0628*/ 	.short	0x0101
        /*062a*/ 	.byte	0x32
	.zero		1


	//   ....[83]....
        /*062c*/ 	.word	0x00005290
        /*0630*/ 	.word	0x000000ff
        /*0634*/ 	.word	0x000000f0
        /*0638*/ 	.short	0x010a
        /*063a*/ 	.byte	0x14
	.zero		1


	//   ....[84]....
        /*063c*/ 	.word	0x00005400
        /*0640*/ 	.word	0x000000ff
        /*0644*/ 	.word	0x000000d0
        /*0648*/ 	.short	0x010b
        /*064a*/ 	.byte	0x14
	.zero		1


	//   ....[85]....
        /*064c*/ 	.word	0x00005410
        /*0650*/ 	.word	0x000000ff
        /*0654*/ 	.word	0x00000000
        /*0658*/ 	.short	0x0101
        /*065a*/ 	.byte	0x31
	.zero		1


	//   ....[86]....
        /*065c*/ 	.word	0x00005420
        /*0660*/ 	.word	0x000000ff
        /*0664*/ 	.word	0x000000f8
        /*0668*/ 	.short	0x010a
        /*066a*/ 	.byte	0x14
	.zero		1


	//   ....[87]....
        /*066c*/ 	.word	0x000055d0
        /*0670*/ 	.word	0x000000ff
        /*0674*/ 	.word	0x000000d8
        /*0678*/ 	.short	0x010b
        /*067a*/ 	.byte	0x14
	.zero		1


	//   ....[88]....
        /*067c*/ 	.word	0x000055e0
        /*0680*/ 	.word	0x000000ff
        /*0684*/ 	.word	0x00000000
        /*0688*/ 	.short	0x0101
        /*068a*/ 	.byte	0x30
	.zero		1


	//   ....[89]....
        /*068c*/ 	.word	0x00005610
        /*0690*/ 	.word	0x000000ff
        /*0694*/ 	.word	0x000000e0
        /*0698*/ 	.short	0x010a
        /*069a*/ 	.byte	0x14
	.zero		1


	//   ....[90]....
        /*069c*/ 	.word	0x00005630
        /*06a0*/ 	.word	0x000000ff
        /*06a4*/ 	.word	0x000000e8
        /*06a8*/ 	.short	0x010a
        /*06aa*/ 	.byte	0x14
	.zero		1


	//   ....[91]....
        /*06ac*/ 	.word	0x00005650
        /*06b0*/ 	.word	0x000000ff
        /*06b4*/ 	.word	0x000000f0
        /*06b8*/ 	.short	0x010a
        /*06ba*/ 	.byte	0x14
	.zero		1


	//   ....[92]....
        /*06bc*/ 	.word	0x00005690
        /*06c0*/ 	.word	0x00000000
        /*06c4*/ 	.word	0x000000f8
        /*06c8*/ 	.short	0x010a
        /*06ca*/ 	.byte	0xff
	.zero		1


	//   ....[93]....
        /*06cc*/ 	.word	0x00005a10
        /*06d0*/ 	.word	0x000000ff
        /*06d4*/ 	.word	0x00000110
        /*06d8*/ 	.short	0x010a
        /*06da*/ 	.byte	0x31
	.zero		1


	//   ....[94]....
        /*06dc*/ 	.word	0x00005ae0
        /*06e0*/ 	.word	0x000000ff
        /*06e4*/ 	.word	0x00000000
        /*06e8*/ 	.short	0x0101
        /*06ea*/ 	.byte	0x04
	.zero		1


	//   ....[95]....
        /*06ec*/ 	.word	0x00006760
        /*06f0*/ 	.word	0x000000ff
        /*06f4*/ 	.word	0x000000c0
        /*06f8*/ 	.short	0x010a
        /*06fa*/ 	.byte	0x31
	.zero		1


	//   ....[96]....
        /*06fc*/ 	.word	0x00006810
        /*0700*/ 	.word	0x00000038
        /*0704*/ 	.word	0x00000120
        /*0708*/ 	.short	0x010a
        /*070a*/ 	.byte	0xff
	.zero		1


	//   ....[97]....
        /*070c*/ 	.word	0x00006a20
        /*0710*/ 	.word	0x000000ff
        /*0714*/ 	.word	0x000000c0
        /*0718*/ 	.short	0x010a
        /*071a*/ 	.byte	0x31
	.zero		1


	//   ....[98]....
        /*071c*/ 	.word	0x00006b10
        /*0720*/ 	.word	0x00000038
        /*0724*/ 	.word	0x00000120
        /*0728*/ 	.short	0x010a
        /*072a*/ 	.byte	0xff
	.zero		1


	//   ....[99]....
        /*072c*/ 	.word	0x00007610
        /*0730*/ 	.word	0x00000000
        /*0734*/ 	.word	0x00000000
        /*0738*/ 	.short	0x0101
        /*073a*/ 	.byte	0xff
	.zero		1


	//   ....[100]....
        /*073c*/ 	.word	0x00007620
        /*0740*/ 	.word	0x00000002
        /*0744*/ 	.word	0x000000c0
        /*0748*/ 	.short	0x010a
        /*074a*/ 	.byte	0xff
	.zero		1


	//   ....[101]....
        /*074c*/ 	.word	0x00007700
        /*0750*/ 	.word	0x00000002
        /*0754*/ 	.word	0x000000c0
        /*0758*/ 	.short	0x010a
        /*075a*/ 	.byte	0xff
	.zero		1


	//   ....[102]....
        /*075c*/ 	.word	0x00008290
        /*0760*/ 	.word	0x00000000
        /*0764*/ 	.word	0x00000000
        /*0768*/ 	.short	0x0101
        /*076a*/ 	.byte	0xff
	.zero		1


	//   ....[103]....
        /*076c*/ 	.word	0x000082b0
        /*0770*/ 	.word	0x00000006
        /*0774*/ 	.word	0x000000c0
        /*0778*/ 	.short	0x010a
        /*077a*/ 	.byte	0xff
	.zero		1


	//   ....[104]....
        /*077c*/ 	.word	0x00008380
        /*0780*/ 	.word	0x00000006
        /*0784*/ 	.word	0x000000c0
        /*0788*/ 	.short	0x010a
        /*078a*/ 	.byte	0xff
	.zero		1


	//   ....[105]....
        /*078c*/ 	.word	0x00008f00
        /*0790*/ 	.word	0x00000000
        /*0794*/ 	.word	0x00000000
        /*0798*/ 	.short	0x0101
        /*079a*/ 	.byte	0xff
	.zero		1


	//   ....[106]....
        /*079c*/ 	.word	0x00008f20
        /*07a0*/ 	.word	0x00000002
        /*07a4*/ 	.word	0x000000c0
        /*07a8*/ 	.short	0x010a
        /*07aa*/ 	.byte	0xff
	.zero		1


	//   ....[107]....
        /*07ac*/ 	.word	0x00008ff0
        /*07b0*/ 	.word	0x00000002
        /*07b4*/ 	.word	0x000000c0
        /*07b8*/ 	.short	0x010a
        /*07ba*/ 	.byte	0xff
	.zero		1


	//   ....[108]....
        /*07bc*/ 	.word	0x00009400
        /*07c0*/ 	.word	0x000000ff
        /*07c4*/ 	.word	0x00000000
        /*07c8*/ 	.short	0x0101
        /*07ca*/ 	.byte	0x04
	.zero		1


	//   ....[109]....
        /*07cc*/ 	.word	0x00009be0
        /*07d0*/ 	.word	0x00000000
        /*07d4*/ 	.word	0x00000000
        /*07d8*/ 	.short	0x0101
        /*07da*/ 	.byte	0xff
	.zero		1


	//   ....[110]....
        /*07dc*/ 	.word	0x00009e60
        /*07e0*/ 	.word	0x000000ff
        /*07e4*/ 	.word	0x00000000
        /*07e8*/ 	.short	0x0101
        /*07ea*/ 	.byte	0x04
	.zero		1


	//   ....[111]....
        /*07ec*/ 	.word	0x00009e90
        /*07f0*/ 	.word	0x00000000
        /*07f4*/ 	.word	0x00000060
        /*07f8*/ 	.short	0x010a
        /*07fa*/ 	.byte	0xff
	.zero		1


	//   ....[112]....
        /*07fc*/ 	.word	0x00009ef0
        /*0800*/ 	.word	0x00000000
        /*0804*/ 	.word	0x00000060
        /*0808*/ 	.short	0x010a
        /*080a*/ 	.byte	0xff
	.zero		1


	//   ....[113]....
        /*080c*/ 	.word	0x00009f50
        /*0810*/ 	.word	0x00000000
        /*0814*/ 	.word	0x00000110
        /*0818*/ 	.short	0x010a
        /*081a*/ 	.byte	0xff
	.zero		1


	//   ....[114]....
        /*081c*/ 	.word	0x00009fb0
        /*0820*/ 	.word	0x00000000
        /*0824*/ 	.word	0x00000000
        /*0828*/ 	.short	0x010a
        /*082a*/ 	.byte	0xff
	.zero		1


	//   ....[115]....
        /*082c*/ 	.word	0x0000a010
        /*0830*/ 	.word	0x00000000
        /*0834*/ 	.word	0x00000000
        /*0838*/ 	.short	0x010a
        /*083a*/ 	.byte	0xff
	.zero		1


	//   ....[116]....
        /*083c*/ 	.word	0x0000a070
        /*0840*/ 	.word	0x00000000
        /*0844*/ 	.word	0x00000000
        /*0848*/ 	.short	0x010a
        /*084a*/ 	.byte	0xff
	.zero		1


	//   ....[117]....
        /*084c*/ 	.word	0x0000a0d0
        /*0850*/ 	.word	0x00000000
        /*0854*/ 	.word	0x00000000
        /*0858*/ 	.short	0x010a
        /*085a*/ 	.byte	0xff
	.zero		1


	//   ....[118]....
        /*085c*/ 	.word	0x0000a130
        /*0860*/ 	.word	0x00000000
        /*0864*/ 	.word	0x00000000
        /*0868*/ 	.short	0x010a
        /*086a*/ 	.byte	0xff
	.zero		1


	//   ....[119]....
        /*086c*/ 	.word	0x0000a190
        /*0870*/ 	.word	0x00000000
        /*0874*/ 	.word	0x00000000
        /*0878*/ 	.short	0x010a
        /*087a*/ 	.byte	0xff
	.zero		1


	//   ....[120]....
        /*087c*/ 	.word	0x0000a1f0
        /*0880*/ 	.word	0x00000000
        /*0884*/ 	.word	0x00000000
        /*0888*/ 	.short	0x010a
        /*088a*/ 	.byte	0xff
	.zero		1


	//   ....[121]....
        /*088c*/ 	.word	0x0000a250
        /*0890*/ 	.word	0x00000000
        /*0894*/ 	.word	0x00000000
        /*0898*/ 	.short	0x010a
        /*089a*/ 	.byte	0xff
	.zero		1


	//   ....[122]....
        /*089c*/ 	.word	0x0000a2b0
        /*08a0*/ 	.word	0x00000000
        /*08a4*/ 	.word	0x00000000
        /*08a8*/ 	.short	0x010a
        /*08aa*/ 	.byte	0xff
	.zero		1


	//   ....[123]....
        /*08ac*/ 	.word	0x0000a310
        /*08b0*/ 	.word	0x00000000
        /*08b4*/ 	.word	0x00000000
        /*08b8*/ 	.short	0x010a
        /*08ba*/ 	.byte	0xff
	.zero		1


	//   ....[124]....
        /*08bc*/ 	.word	0x0000a370
        /*08c0*/ 	.word	0x00000000
        /*08c4*/ 	.word	0x00000000
        /*08c8*/ 	.short	0x010a
        /*08ca*/ 	.byte	0xff
	.zero		1


	//   ....[125]....
        /*08cc*/ 	.word	0x0000a3d0
        /*08d0*/ 	.word	0x00000004
        /*08d4*/ 	.word	0x00000118
        /*08d8*/ 	.short	0x010a
        /*08da*/ 	.byte	0xff
	.zero		1


	//   ....[126]....
        /*08dc*/ 	.word	0x0000a430
        /*08e0*/ 	.word	0x00000004
        /*08e4*/ 	.word	0x00000110
        /*08e8*/ 	.short	0x010a
        /*08ea*/ 	.byte	0xff
	.zero		1


	//   ....[127]....
        /*08ec*/ 	.word	0x0000a490
        /*08f0*/ 	.word	0x00000000
        /*08f4*/ 	.word	0x00000110
        /*08f8*/ 	.short	0x010a
        /*08fa*/ 	.byte	0xff
	.zero		1


	//   ....[128]....
        /*08fc*/ 	.word	0x0000a4f0
        /*0900*/ 	.word	0x00000004
        /*0904*/ 	.word	0x00000130
        /*0908*/ 	.short	0x010a
        /*090a*/ 	.byte	0xff
	.zero		1


	//   ....[129]....
        /*090c*/ 	.word	0x0000a550
        /*0910*/ 	.word	0x00000000
        /*0914*/ 	.word	0x00000000
        /*0918*/ 	.short	0x010a
        /*091a*/ 	.byte	0xff
	.zero		1


	//   ....[130]....
        /*091c*/ 	.word	0x0000a5b0
        /*0920*/ 	.word	0x00000000
        /*0924*/ 	.word	0x00000000
        /*0928*/ 	.short	0x010a
        /*092a*/ 	.byte	0xff
	.zero		1


	//   ....[131]....
        /*092c*/ 	.word	0x0000a610
        /*0930*/ 	.word	0x00000000
        /*0934*/ 	.word	0x00000000
        /*0938*/ 	.short	0x010a
        /*093a*/ 	.byte	0xff
	.zero		1


	//   ....[132]....
        /*093c*/ 	.word	0x0000a670
        /*0940*/ 	.word	0x00000000
        /*0944*/ 	.word	0x00000110
        /*0948*/ 	.short	0x010a
        /*094a*/ 	.byte	0xff
	.zero		1


	//   ....[133]....
        /*094c*/ 	.word	0x0000a6d0
        /*0950*/ 	.word	0x00000000
        /*0954*/ 	.word	0x00000108
        /*0958*/ 	.short	0x010a
        /*095a*/ 	.byte	0xff
	.zero		1


	//   ....[134]....
        /*095c*/ 	.word	0x0000a730
        /*0960*/ 	.word	0x00000002
        /*0964*/ 	.word	0x000000e0
        /*0968*/ 	.short	0x010a
        /*096a*/ 	.byte	0xff
	.zero		1


	//   ....[135]....
        /*096c*/ 	.word	0x0000a790
        /*0970*/ 	.word	0x00000002
        /*0974*/ 	.word	0x000000e8
        /*0978*/ 	.short	0x010a
        /*097a*/ 	.byte	0xff
	.zero		1


	//   ....[136]....
        /*097c*/ 	.word	0x0000a7f0
        /*0980*/ 	.word	0x00000002
        /*0984*/ 	.word	0x000000f0
        /*0988*/ 	.short	0x010a
        /*098a*/ 	.byte	0xff
	.zero		1


	//   ....[137]....
        /*098c*/ 	.word	0x0000a850
        /*0990*/ 	.word	0x00000000
        /*0994*/ 	.word	0x000000f8
        /*0998*/ 	.short	0x010a
        /*099a*/ 	.byte	0xff
	.zero		1


	//   ....[138]....
        /*099c*/ 	.word	0x0000a8b0
        /*09a0*/ 	.word	0x00000000
        /*09a4*/ 	.word	0x000000e0
        /*09a8*/ 	.short	0x010a
        /*09aa*/ 	.byte	0xff
	.zero		1


	//   ....[139]....
        /*09ac*/ 	.word	0x0000a910
        /*09b0*/ 	.word	0x00000000
        /*09b4*/ 	.word	0x000000e8
        /*09b8*/ 	.short	0x010a
        /*09ba*/ 	.byte	0xff
	.zero		1


	//   ....[140]....
        /*09bc*/ 	.word	0x0000a970
        /*09c0*/ 	.word	0x00000000
        /*09c4*/ 	.word	0x000000f0
        /*09c8*/ 	.short	0x010a
        /*09ca*/ 	.byte	0xff
	.zero		1


	//   ....[141]....
        /*09cc*/ 	.word	0x0000a9d0
        /*09d0*/ 	.word	0x00000000
        /*09d4*/ 	.word	0x00000110
        /*09d8*/ 	.short	0x010a
        /*09da*/ 	.byte	0xff
	.zero		1


	//   ....[142]....
        /*09dc*/ 	.word	0x0000aa30
        /*09e0*/ 	.word	0x00000002
        /*09e4*/ 	.word	0x000000c0
        /*09e8*/ 	.short	0x010a
        /*09ea*/ 	.byte	0xff
	.zero		1


	//   ....[143]....
        /*09ec*/ 	.word	0x0000aa80
        /*09f0*/ 	.word	0x00000038
        /*09f4*/ 	.word	0x00000120
        /*09f8*/ 	.short	0x010a
        /*09fa*/ 	.byte	0xff
	.zero		1


	//   ....[144]....
        /*09fc*/ 	.word	0x0000aad0
        /*0a00*/ 	.word	0x00000002
        /*0a04*/ 	.word	0x000000c0
        /*0a08*/ 	.short	0x010a
        /*0a0a*/ 	.byte	0xff
	.zero		1


	//   ....[145]....
        /*0a0c*/ 	.word	0x0000ab20
        /*0a10*/ 	.word	0x00000006
        /*0a14*/ 	.word	0x000000c0
        /*0a18*/ 	.short	0x010a
        /*0a1a*/ 	.byte	0xff
	.zero		1


	//   ....[146]....
        /*0a1c*/ 	.word	0x0000ab70
        /*0a20*/ 	.word	0x00000002
        /*0a24*/ 	.word	0x000000c0
        /*0a28*/ 	.short	0x010a
        /*0a2a*/ 	.byte	0xff
	.zero		1


	//----- nvinfo : EIATTR_NUM_MBARRIERS
	.align		4
.L_47:
        /*0a2c*/ 	.byte	0x03, 0x38
        /*0a2e*/ 	.short	0x0028


	//----- nvinfo : EIATTR_EXIT_INSTR_OFFSETS
	.align		4
        /*0a30*/ 	.byte	0x04, 0x1c
        /*0a32*/ 	.short	(.L_49 - .L_48)


	//   ....[0]....
.L_48:
        /*0a34*/ 	.word	0x000032c0


	//   ....[1]....
        /*0a38*/ 	.word	0x00003570


	//   ....[2]....
        /*0a3c*/ 	.word	0x000035d0


	//   ....[3]....
        /*0a40*/ 	.word	0x00004320


	//   ....[4]....
        /*0a44*/ 	.word	0x000056c0


	//   ....[5]....
        /*0a48*/ 	.word	0x00005700


	//   ....[6]....
        /*0a4c*/ 	.word	0x00009d40


	//   ....[7]....
        /*0a50*/ 	.word	0x00009dc0


	//   ....[8]....
        /*0a54*/ 	.word	0x00009df0


	//   ....[9]....
        /*0a58*/ 	.word	0x00009e70


	//----- nvinfo : EIATTR_MAX_THREADS
	.align		4
.L_49:
        /*0a5c*/ 	.byte	0x04, 0x05
        /*0a5e*/ 	.short	(.L_51 - .L_50)
.L_50:
        /*0a60*/ 	.word	0x00000100
        /*0a64*/ 	.word	0x00000001
        /*0a68*/ 	.word	0x00000001


	//----- nvinfo : EIATTR_CRS_STACK_SIZE
	.align		4
.L_51:
        /*0a6c*/ 	.byte	0x04, 0x1e
        /*0a6e*/ 	.short	(.L_53 - .L_52)
.L_52:
        /*0a70*/ 	.word	0x00000000


	//----- nvinfo : EIATTR_CBANK_PARAM_SIZE
	.align		4
.L_53:
        /*0a74*/ 	.byte	0x03, 0x19
        /*0a76*/ 	.short	0x0900


	//----- nvinfo : EIATTR_PARAM_CBANK
	.align		4
        /*0a78*/ 	.byte	0x04, 0x0a
        /*0a7a*/ 	.short	(.L_55 - .L_54)
	.align		4
.L_54:
        /*0a7c*/ 	.word	index@(.nv.constant0._ZN7cutlass13device_kernelINS_4conv6kernel13ConvUniversalINS1_16ConvProblemShapeILNS1_8OperatorE1ELi3EEENS1_10collective14CollectiveConvINS1_47MainloopSm100TmaUmmaWarpSpecializedImplicitGemmILS5_1ELi12ELi3ELi1ELi2EN4cute5tupleIJNSA_1CILi1EEESD_SD_EEEEENSB_IJNSC_ILi128EEESG_NSB_IJNSC_ILi32EEEEEEEEENS_6half_tESK_NSA_8TiledMMAINSA_8MMA_AtomIJNSA_20SM100_MMA_F16BF16_SSISK_SK_fLi128ELi128ELNSA_4UMMA5MajorE0ELSP_1ELNSO_7ScaleInE0ELSQ_0EEEEEENSA_6LayoutISE_NSB_IJNSC_ILi0EEESU_SU_EEEEENSB_IJNSA_10UnderscoreESX_SX_EEEEENS7_6detail27Sm100ImplicitGemmTileTraitsINSA_20SM90_TMA_LOAD_IM2COLENSA_14ComposedLayoutINSA_7SwizzleILi2ELi4ELi3EEENSA_18smem_ptr_flag_bitsILi16EEENST_INSB_IJNSC_ILi8EEESH_EEENSB_IJSH_SD_EEEEEEEvEENS11_INSA_13SM90_TMA_LOADENS13_INS14_ILi3ELi4ELi3EEES17_NST_INSB_IJNSC_ILi64EEES18_EEENSB_IJSD_S1G_EEEEEEEvEEEENS_8epilogue10collective18CollectiveEpilogueINS1N_23Sm100TmaWarpSpecializedILi4ELi2ELi32ELb1ELb0EEEJSJ_NSB_IJNST_ISG_SD_EENST_ISH_SD_EEEEESK_NSB_IJNSB_IJllllEEESD_SU_EEESK_S1W_NS1N_6fusion15FusionCallbacksIS1R_NS1X_17LinearCombinationISK_fSK_fLNS_15FloatRoundStyleE2EEESJ_S1U_JEEENSA_5SM1004TMEM4LOAD26SM100_TMEM_LOAD_32dp32b32xES12_S1C_NSA_39AutoVectorizingCopyWithAssumedAlignmentILi128EEENSA_21SM90_TMA_STORE_IM2COLES1C_S28_S28_EEEvvEEEEvNT_6ParamsE)
        /*0a80*/ 	.short	0x0380
        /*0a82*/ 	.short	0x0900


	//----- nvinfo : EIATTR_SW_WAR
	.align		4
.L_55:
        /*0a84*/ 	.byte	0x04, 0x36
        /*0a86*/ 	.short	(.L_57 - .L_56)
.L_56:
        /*0a88*/ 	.word	0x00000008
.L_57:


//--------------------- .nv.callgraph             --------------------------
	.section	.nv.callgraph,"",@"SHT_CUDA_CALLGRAPH"
	.align	4
	.sectionentsize	8
	.align		4
        /*0000*/ 	.word	0x00000000
	.align		4
        /*0004*/ 	.word	0xffffffff
	.align		4
        /*0008*/ 	.word	index@(_ZN7cutlass13device_kernelINS_4conv6kernel13ConvUniversalINS1_16ConvProblemShapeILNS1_8OperatorE1ELi3EEENS1_10collective14CollectiveConvINS1_47MainloopSm100TmaUmmaWarpSpecializedImplicitGemmILS5_1ELi12ELi3ELi1ELi2EN4cute5tupleIJNSA_1CILi1EEESD_SD_EEEEENSB_IJNSC_ILi128EEESG_NSB_IJNSC_ILi32EEEEEEEEENS_6half_tESK_NSA_8TiledMMAINSA_8MMA_AtomIJNSA_20SM100_MMA_F16BF16_SSISK_SK_fLi128ELi128ELNSA_4UMMA5MajorE0ELSP_1ELNSO_7ScaleInE0ELSQ_0EEEEEENSA_6LayoutISE_NSB_IJNSC_ILi0EEESU_SU_EEEEENSB_IJNSA_10UnderscoreESX_SX_EEEEENS7_6detail27Sm100ImplicitGemmTileTraitsINSA_20SM90_TMA_LOAD_IM2COLENSA_14ComposedLayoutINSA_7SwizzleILi2ELi4ELi3EEENSA_18smem_ptr_flag_bitsILi16EEENST_INSB_IJNSC_ILi8EEESH_EEENSB_IJSH_SD_EEEEEEEvEENS11_INSA_13SM90_TMA_LOADENS13_INS14_ILi3ELi4ELi3EEES17_NST_INSB_IJNSC_ILi64EEES18_EEENSB_IJSD_S1G_EEEEEEEvEEEENS_8epilogue10collective18CollectiveEpilogueINS1N_23Sm100TmaWarpSpecializedILi4ELi2ELi32ELb1ELb0EEEJSJ_NSB_IJNST_ISG_SD_EENST_ISH_SD_EEEEESK_NSB_IJNSB_IJllllEEESD_SU_EEESK_S1W_NS1N_6fusion15FusionCallbacksIS1R_NS1X_17LinearCombinationISK_fSK_fLNS_15FloatRoundStyleE2EEESJ_S1U_JEEENSA_5SM1004TMEM4LOAD26SM100_TMEM_LOAD_32dp32b32xES12_S1C_NSA_39AutoVectorizingCopyWithAssumedAlignmentILi128EEENSA_21SM90_TMA_STORE_IM2COLES1C_S28_S28_EEEvvEEEEvNT_6ParamsE)
	.align		4
        /*000c*/ 	.word	index@(__assertfail)
	.align		4
        /*0010*/ 	.word	0x00000000
	.align		4
        /*0014*/ 	.word	0xfffffffe
	.align		4
        /*0018*/ 	.word	0x00000000
	.align		4
        /*001c*/ 	.word	0xfffffffd
	.align		4
        /*0020*/ 	.word	0x00000000
	.align		4
        /*0024*/ 	.word	0xfffffffc


//--------------------- .nv.constant4             --------------------------
	.section	.nv.constant4,"a",@progbits
	.align	8
	.align		8
.nv.constant4:
        /*0000*/ 	.dword	__assertfail
	.align		8
        /*0008*/ 	.dword	__unnamed_1
	.align		8
        /*0010*/ 	.dword	__unnamed_2
	.align		8
        /*0018*/ 	.dword	_ZN39_INTERNAL_9265751c_4_k_cu_240c5587_36984cuda3std3__45__cpo5beginE
	.align		8
        /*0020*/ 	.dword	_ZN39_INTERNAL_9265751c_4_k_cu_240c5587_36984cuda3std3__45__cpo3endE
	.align		8
        /*0028*/ 	.dword	_ZN39_INTERNAL_9265751c_4_k_cu_240c5587_36984cuda3std3__45__cpo6cbeginE
	.align		8
        /*0030*/ 	.dword	_ZN39_INTERNAL_9265751c_4_k_cu_240c5587_36984cuda3std3__45__cpo4cendE
	.align		8
        /*0038*/ 	.dword	_ZN39_INTERNAL_9265751c_4_k_cu_240c5587_36984cuda3std3__441_GLOBAL__N__9265751c_4_k_cu_240c5587_36986ignoreE
	.align		8
        /*0040*/ 	.dword	_ZN39_INTERNAL_9265751c_4_k_cu_240c5587_36984cuda3std3__419piecewise_constructE
	.align		8
        /*0048*/ 	.dword	_ZN39_INTERNAL_9265751c_4_k_cu_240c5587_36984cuda3std3__48in_placeE
	.align		8
        /*0050*/ 	.dword	_ZN39_INTERNAL_9265751c_4_k_cu_240c5587_36984cuda3std6ranges3__45__cpo4swapE
	.align		8
        /*0058*/ 	.dword	_ZN39_INTERNAL_9265751c_4_k_cu_240c5587_36984cuda3std6ranges3__45__cpo9iter_moveE
	.align		8
        /*0060*/ 	.dword	_ZN39_INTERNAL_9265751c_4_k_cu_240c5587_36984cute7productE
	.align		8
        /*0068*/ 	.dword	_ZN39_INTERNAL_9265751c_4_k_cu_240c5587_36984cute1_E
	.align		8
        /*0070*/ 	.dword	$str$27
	.align		8
        /*0078*/ 	.dword	$str$28
	.align		8
        /*0080*/ 	.dword	$str$29
	.align		8
        /*0088*/ 	.dword	$str$30


//--------------------- .text._ZN7cutlass13device_kernelINS_4conv6kernel13ConvUniversalINS1_16ConvProblemShapeILNS1_8OperatorE1ELi3EEENS1_10collective14CollectiveConvINS1_47MainloopSm100TmaUmmaWarpSpecializedImplicitGemmILS5_1ELi12ELi3ELi1ELi2EN4cute5tupleIJNSA_1CILi1EEESD_SD_EEEEENSB_IJNSC_ILi128EEESG_NSB_IJNSC_ILi32EEEEEEEEENS_6half_tESK_NSA_8TiledMMAINSA_8MMA_AtomIJNSA_20SM100_MMA_F16BF16_SSISK_SK_fLi128ELi128ELNSA_4UMMA5MajorE0ELSP_1ELNSO_7ScaleInE0ELSQ_0EEEEEENSA_6LayoutISE_NSB_IJNSC_ILi0EEESU_SU_EEEEENSB_IJNSA_10UnderscoreESX_SX_EEEEENS7_6detail27Sm100ImplicitGemmTileTraitsINSA_20SM90_TMA_LOAD_IM2COLENSA_14ComposedLayoutINSA_7SwizzleILi2ELi4ELi3EEENSA_18smem_ptr_flag_bitsILi16EEENST_INSB_IJNSC_ILi8EEESH_EEENSB_IJSH_SD_EEEEEEEvEENS11_INSA_13SM90_TMA_LOADENS13_INS14_ILi3ELi4ELi3EEES17_NST_INSB_IJNSC_ILi64EEES18_EEENSB_IJSD_S1G_EEEEEEEvEEEENS_8epilogue10collective18CollectiveEpilogueINS1N_23Sm100TmaWarpSpecializedILi4ELi2ELi32ELb1ELb0EEEJSJ_NSB_IJNST_ISG_SD_EENST_ISH_SD_EEEEESK_NSB_IJNSB_IJllllEEESD_SU_EEESK_S1W_NS1N_6fusion15FusionCallbacksIS1R_NS1X_17LinearCombinationISK_fSK_fLNS_15FloatRoundStyleE2EEESJ_S1U_JEEENSA_5SM1004TMEM4LOAD26SM100_TMEM_LOAD_32dp32b32xES12_S1C_NSA_39AutoVectorizingCopyWithAssumedAlignmentILi128EEENSA_21SM90_TMA_STORE_IM2COLES1C_S28_S28_EEEvvEEEEvNT_6ParamsE --------------------------
	.section	.text._ZN7cutlass13device_kernelINS_4conv6kernel13ConvUniversalINS1_16ConvProblemShapeILNS1_8OperatorE1ELi3EEENS1_10collective14CollectiveConvINS1_47MainloopSm100TmaUmmaWarpSpecializedImplicitGemmILS5_1ELi12ELi3ELi1ELi2EN4cute5tupleIJNSA_1CILi1EEESD_SD_EEEEENSB_IJNSC_ILi128EEESG_NSB_IJNSC_ILi32EEEEEEEEENS_6half_tESK_NSA_8TiledMMAINSA_8MMA_AtomIJNSA_20SM100_MMA_F16BF16_SSISK_SK_fLi128ELi128ELNSA_4UMMA5MajorE0ELSP_1ELNSO_7ScaleInE0ELSQ_0EEEEEENSA_6LayoutISE_NSB_IJNSC_ILi0EEESU_SU_EEEEENSB_IJNSA_10UnderscoreESX_SX_EEEEENS7_6detail27Sm100ImplicitGemmTileTraitsINSA_20SM90_TMA_LOAD_IM2COLENSA_14ComposedLayoutINSA_7SwizzleILi2ELi4ELi3EEENSA_18smem_ptr_flag_bitsILi16EEENST_INSB_IJNSC_ILi8EEESH_EEENSB_IJSH_SD_EEEEEEEvEENS11_INSA_13SM90_TMA_LOADENS13_INS14_ILi3ELi4ELi3EEES17_NST_INSB_IJNSC_ILi64EEES18_EEENSB_IJSD_S1G_EEEEEEEvEEEENS_8epilogue10collective18CollectiveEpilogueINS1N_23Sm100TmaWarpSpecializedILi4ELi2ELi32ELb1ELb0EEEJSJ_NSB_IJNST_ISG_SD_EENST_ISH_SD_EEEEESK_NSB_IJNSB_IJllllEEESD_SU_EEESK_S1W_NS1N_6fusion15FusionCallbacksIS1R_NS1X_17LinearCombinationISK_fSK_fLNS_15FloatRoundStyleE2EEESJ_S1U_JEEENSA_5SM1004TMEM4LOAD26SM100_TMEM_LOAD_32dp32b32xES12_S1C_NSA_39AutoVectorizingCopyWithAssumedAlignmentILi128EEENSA_21SM90_TMA_STORE_IM2COLES1C_S28_S28_EEEvvEEEEvNT_6ParamsE,"ax",@progbits
	.align	128
.text._ZN7cutlass13device_kernelINS_4conv6kernel13ConvUniversalINS1_16ConvProblemShapeILNS1_8OperatorE1ELi3EEENS1_10collective14CollectiveConvINS1_47MainloopSm100TmaUmmaWarpSpecializedImplicitGemmILS5_1ELi12ELi3ELi1ELi2EN4cute5tupleIJNSA_1CILi1EEESD_SD_EEEEENSB_IJNSC_ILi128EEESG_NSB_IJNSC_ILi32EEEEEEEEENS_6half_tESK_NSA_8TiledMMAINSA_8MMA_AtomIJNSA_20SM100_MMA_F16BF16_SSISK_SK_fLi128ELi128ELNSA_4UMMA5MajorE0ELSP_1ELNSO_7ScaleInE0ELSQ_0EEEEEENSA_6LayoutISE_NSB_IJNSC_ILi0EEESU_SU_EEEEENSB_IJNSA_10UnderscoreESX_SX_EEEEENS7_6detail27Sm100ImplicitGemmTileTraitsINSA_20SM90_TMA_LOAD_IM2COLENSA_14ComposedLayoutINSA_7SwizzleILi2ELi4ELi3EEENSA_18smem_ptr_flag_bitsILi16EEENST_INSB_IJNSC_ILi8EEESH_EEENSB_IJSH_SD_EEEEEEEvEENS11_INSA_13SM90_TMA_LOADENS13_INS14_ILi3ELi4ELi3EEES17_NST_INSB_IJNSC_ILi64EEES18_EEENSB_IJSD_S1G_EEEEEEEvEEEENS_8epilogue10collective18CollectiveEpilogueINS1N_23Sm100TmaWarpSpecializedILi4ELi2ELi32ELb1ELb0EEEJSJ_NSB_IJNST_ISG_SD_EENST_ISH_SD_EEEEESK_NSB_IJNSB_IJllllEEESD_SU_EEESK_S1W_NS1N_6fusion15FusionCallbacksIS1R_NS1X_17LinearCombinationISK_fSK_fLNS_15FloatRoundStyleE2EEESJ_S1U_JEEENSA_5SM1004TMEM4LOAD26SM100_TMEM_LOAD_32dp32b32xES12_S1C_NSA_39AutoVectorizingCopyWithAssumedAlignmentILi128EEENSA_21SM90_TMA_STORE_IM2COLES1C_S28_S28_EEEvvEEEEvNT_6ParamsE:
        .type           _ZN7cutlass13device_kernelINS_4conv6kernel13ConvUniversalINS1_16ConvProblemShapeILNS1_8OperatorE1ELi3EEENS1_10collective14CollectiveConvINS1_47MainloopSm100TmaUmmaWarpSpecializedImplicitGemmILS5_1ELi12ELi3ELi1ELi2EN4cute5tupleIJNSA_1CILi1EEESD_SD_EEEEENSB_IJNSC_ILi128EEESG_NSB_IJNSC_ILi32EEEEEEEEENS_6half_tESK_NSA_8TiledMMAINSA_8MMA_AtomIJNSA_20SM100_MMA_F16BF16_SSISK_SK_fLi128ELi128ELNSA_4UMMA5MajorE0ELSP_1ELNSO_7ScaleInE0ELSQ_0EEEEEENSA_6LayoutISE_NSB_IJNSC_ILi0EEESU_SU_EEEEENSB_IJNSA_10UnderscoreESX_SX_EEEEENS7_6detail27Sm100ImplicitGemmTileTraitsINSA_20SM90_TMA_LOAD_IM2COLENSA_14ComposedLayoutINSA_7SwizzleILi2ELi4ELi3EEENSA_18smem_ptr_flag_bitsILi16EEENST_INSB_IJNSC_ILi8EEESH_EEENSB_IJSH_SD_EEEEEEEvEENS11_INSA_13SM90_TMA_LOADENS13_INS14_ILi3ELi4ELi3EEES17_NST_INSB_IJNSC_ILi64EEES18_EEENSB_IJSD_S1G_EEEEEEEvEEEENS_8epilogue10collective18CollectiveEpilogueINS1N_23Sm100TmaWarpSpecializedILi4ELi2ELi32ELb1ELb0EEEJSJ_NSB_IJNST_ISG_SD_EENST_ISH_SD_EEEEESK_NSB_IJNSB_IJllllEEESD_SU_EEESK_S1W_NS1N_6fusion15FusionCallbacksIS1R_NS1X_17LinearCombinationISK_fSK_fLNS_15FloatRoundStyleE2EEESJ_S1U_JEEENSA_5SM1004TMEM4LOAD26SM100_TMEM_LOAD_32dp32b32xES12_S1C_NSA_39AutoVectorizingCopyWithAssumedAlignmentILi128EEENSA_21SM90_TMA_STORE_IM2COLES1C_S28_S28_EEEvvEEEEvNT_6ParamsE,@function
        .size           _ZN7cutlass13device_kernelINS_4conv6kernel13ConvUniversalINS1_16ConvProblemShapeILNS1_8OperatorE1ELi3EEENS1_10collective14CollectiveConvINS1_47MainloopSm100TmaUmmaWarpSpecializedImplicitGemmILS5_1ELi12ELi3ELi1ELi2EN4cute5tupleIJNSA_1CILi1EEESD_SD_EEEEENSB_IJNSC_ILi128EEESG_NSB_IJNSC_ILi32EEEEEEEEENS_6half_tESK_NSA_8TiledMMAINSA_8MMA_AtomIJNSA_20SM100_MMA_F16BF16_SSISK_SK_fLi128ELi128ELNSA_4UMMA5MajorE0ELSP_1ELNSO_7ScaleInE0ELSQ_0EEEEEENSA_6LayoutISE_NSB_IJNSC_ILi0EEESU_SU_EEEEENSB_IJNSA_10UnderscoreESX_SX_EEEEENS7_6detail27Sm100ImplicitGemmTileTraitsINSA_20SM90_TMA_LOAD_IM2COLENSA_14ComposedLayoutINSA_7SwizzleILi2ELi4ELi3EEENSA_18smem_ptr_flag_bitsILi16EEENST_INSB_IJNSC_ILi8EEESH_EEENSB_IJSH_SD_EEEEEEEvEENS11_INSA_13SM90_TMA_LOADENS13_INS14_ILi3ELi4ELi3EEES17_NST_INSB_IJNSC_ILi64EEES18_EEENSB_IJSD_S1G_EEEEEEEvEEEENS_8epilogue10collective18CollectiveEpilogueINS1N_23Sm100TmaWarpSpecializedILi4ELi2ELi32ELb1ELb0EEEJSJ_NSB_IJNST_ISG_SD_EENST_ISH_SD_EEEEESK_NSB_IJNSB_IJllllEEESD_SU_EEESK_S1W_NS1N_6fusion15FusionCallbacksIS1R_NS1X_17LinearCombinationISK_fSK_fLNS_15FloatRoundStyleE2EEESJ_S1U_JEEENSA_5SM1004TMEM4LOAD26SM100_TMEM_LOAD_32dp32b32xES12_S1C_NSA_39AutoVectorizingCopyWithAssumedAlignmentILi128EEENSA_21SM90_TMA_STORE_IM2COLES1C_S28_S28_EEEvvEEEEvNT_6ParamsE,(.L_x_191 - _ZN7cutlass13device_kernelINS_4conv6kernel13ConvUniversalINS1_16ConvProblemShapeILNS1_8OperatorE1ELi3EEENS1_10collective14CollectiveConvINS1_47MainloopSm100TmaUmmaWarpSpecializedImplicitGemmILS5_1ELi12ELi3ELi1ELi2EN4cute5tupleIJNSA_1CILi1EEESD_SD_EEEEENSB_IJNSC_ILi128EEESG_NSB_IJNSC_ILi32EEEEEEEEENS_6half_tESK_NSA_8TiledMMAINSA_8MMA_AtomIJNSA_20SM100_MMA_F16BF16_SSISK_SK_fLi128ELi128ELNSA_4UMMA5MajorE0ELSP_1ELNSO_7ScaleInE0ELSQ_0EEEEEENSA_6LayoutISE_NSB_IJNSC_ILi0EEESU_SU_EEEEENSB_IJNSA_10UnderscoreESX_SX_EEEEENS7_6detail27Sm100ImplicitGemmTileTraitsINSA_20SM90_TMA_LOAD_IM2COLENSA_14ComposedLayoutINSA_7SwizzleILi2ELi4ELi3EEENSA_18smem_ptr_flag_bitsILi16EEENST_INSB_IJNSC_ILi8EEESH_EEENSB_IJSH_SD_EEEEEEEvEENS11_INSA_13SM90_TMA_LOADENS13_INS14_ILi3ELi4ELi3EEES17_NST_INSB_IJNSC_ILi64EEES18_EEENSB_IJSD_S1G_EEEEEEEvEEEENS_8epilogue10collective18CollectiveEpilogueINS1N_23Sm100TmaWarpSpecializedILi4ELi2ELi32ELb1ELb0EEEJSJ_NSB_IJNST_ISG_SD_EENST_ISH_SD_EEEEESK_NSB_IJNSB_IJllllEEESD_SU_EEESK_S1W_NS1N_6fusion15FusionCallbacksIS1R_NS1X_17LinearCombinationISK_fSK_fLNS_15FloatRoundStyleE2EEESJ_S1U_JEEENSA_5SM1004TMEM4LOAD26SM100_TMEM_LOAD_32dp32b32xES12_S1C_NSA_39AutoVectorizingCopyWithAssumedAlignmentILi128EEENSA_21SM90_TMA_STORE_IM2COLES1C_S28_S28_EEEvvEEEEvNT_6ParamsE)
        .other          _ZN7cutlass13device_kernelINS_4conv6kernel13ConvUniversalINS1_16ConvProblemShapeILNS1_8OperatorE1ELi3EEENS1_10collective14CollectiveConvINS1_47MainloopSm100TmaUmmaWarpSpecializedImplicitGemmILS5_1ELi12ELi3ELi1ELi2EN4cute5tupleIJNSA_1CILi1EEESD_SD_EEEEENSB_IJNSC_ILi128EEESG_NSB_IJNSC_ILi32EEEEEEEEENS_6half_tESK_NSA_8TiledMMAINSA_8MMA_AtomIJNSA_20SM100_MMA_F16BF16_SSISK_SK_fLi128ELi128ELNSA_4UMMA5MajorE0ELSP_1ELNSO_7ScaleInE0ELSQ_0EEEEEENSA_6LayoutISE_NSB_IJNSC_ILi0EEESU_SU_EEEEENSB_IJNSA_10UnderscoreESX_SX_EEEEENS7_6detail27Sm100ImplicitGemmTileTraitsINSA_20SM90_TMA_LOAD_IM2COLENSA_14ComposedLayoutINSA_7SwizzleILi2ELi4ELi3EEENSA_18smem_ptr_flag_bitsILi16EEENST_INSB_IJNSC_ILi8EEESH_EEENSB_IJSH_SD_EEEEEEEvEENS11_INSA_13SM90_TMA_LOADENS13_INS14_ILi3ELi4ELi3EEES17_NST_INSB_IJNSC_ILi64EEES18_EEENSB_IJSD_S1G_EEEEEEEvEEEENS_8epilogue10collective18CollectiveEpilogueINS1N_23Sm100TmaWarpSpecializedILi4ELi2ELi32ELb1ELb0EEEJSJ_NSB_IJNST_ISG_SD_EENST_ISH_SD_EEEEESK_NSB_IJNSB_IJllllEEESD_SU_EEESK_S1W_NS1N_6fusion15FusionCallbacksIS1R_NS1X_17LinearCombinationISK_fSK_fLNS_15FloatRoundStyleE2EEESJ_S1U_JEEENSA_5SM1004TMEM4LOAD26SM100_TMEM_LOAD_32dp32b32xES12_S1C_NSA_39AutoVectorizingCopyWithAssumedAlignmentILi128EEENSA_21SM90_TMA_STORE_IM2COLES1C_S28_S28_EEEvvEEEEvNT_6ParamsE,@"STO_CUDA_ENTRY STV_DEFAULT"
_ZN7cutlass13device_kernelINS_4conv6kernel13ConvUniversalINS1_16ConvProblemShapeILNS1_8OperatorE1ELi3EEENS1_10collective14CollectiveConvINS1_47MainloopSm100TmaUmmaWarpSpecializedImplicitGemmILS5_1ELi12ELi3ELi1ELi2EN4cute5tupleIJNSA_1CILi1EEESD_SD_EEEEENSB_IJNSC_ILi128EEESG_NSB_IJNSC_ILi32EEEEEEEEENS_6half_tESK_NSA_8TiledMMAINSA_8MMA_AtomIJNSA_20SM100_MMA_F16BF16_SSISK_SK_fLi128ELi128ELNSA_4UMMA5MajorE0ELSP_1ELNSO_7ScaleInE0ELSQ_0EEEEEENSA_6LayoutISE_NSB_IJNSC_ILi0EEESU_SU_EEEEENSB_IJNSA_10UnderscoreESX_SX_EEEEENS7_6detail27Sm100ImplicitGemmTileTraitsINSA_20SM90_TMA_LOAD_IM2COLENSA_14ComposedLayoutINSA_7SwizzleILi2ELi4ELi3EEENSA_18smem_ptr_flag_bitsILi16EEENST_INSB_IJNSC_ILi8EEESH_EEENSB_IJSH_SD_EEEEEEEvEENS11_INSA_13SM90_TMA_LOADENS13_INS14_ILi3ELi4ELi3EEES17_NST_INSB_IJNSC_ILi64EEES18_EEENSB_IJSD_S1G_EEEEEEEvEEEENS_8epilogue10collective18CollectiveEpilogueINS1N_23Sm100TmaWarpSpecializedILi4ELi2ELi32ELb1ELb0EEEJSJ_NSB_IJNST_ISG_SD_EENST_ISH_SD_EEEEESK_NSB_IJNSB_IJllllEEESD_SU_EEESK_S1W_NS1N_6fusion15FusionCallbacksIS1R_NS1X_17LinearCombinationISK_fSK_fLNS_15FloatRoundStyleE2EEESJ_S1U_JEEENSA_5SM1004TMEM4LOAD26SM100_TMEM_LOAD_32dp32b32xES12_S1C_NSA_39AutoVectorizingCopyWithAssumedAlignmentILi128EEENSA_21SM90_TMA_STORE_IM2COLES1C_S28_S28_EEEvvEEEEvNT_6ParamsE:
[----:B------:R-:W1:Y:S01]  /*0000*/  LDC R1, c[0x0][0x37c] ;  /* 0x0000df00ff017b82 */ /* 0x000e620000000800 */
[----:B------:R-:W2:Y:S01]  /*0010*/  S2R R83, SR_TID.X ;  /* 0x0000000000537919 */ /* 0x000ea20000002100 */
[----:B------:R-:W3:Y:S01]  /*0020*/  LDCU.64 UR8, c[0x0][0x990] ;  /* 0x00013200ff0877ac */ /* 0x000ee20008000a00 */
[----:B-1----:R-:W-:Y:S01]  /*0030*/  VIADD R1, R1, 0xfffffff8 ;  /* 0xfffffff801017836 */ /* 0x002fe20000000000 */
[----:B------:R-:W-:Y:S02]  /*0040*/  PRMT R85, RZ, 0x7610, R85 ;  /* 0x00007610ff557816 */ /* 0x000fe40000000055 */
[----:B------:R-:W-:Y:S01]  /*0050*/  ELECT P3, URZ, PT ;  /* 0x0000000000ff782f */ /* 0x000fe20003860000 */
[----:B---3--:R-:W-:-:S04]  /*0060*/  UISETP.NE.U32.AND UP0, UPT, UR8, URZ, UPT ;  /* 0x000000ff0800728c */ /* 0x008fc8000bf05070 */
[----:B------:R-:W-:Y:S01]  /*0070*/  UISETP.NE.AND.EX UP0, UPT, UR9, URZ, UPT, UP0 ;  /* 0x000000ff0900728c */ /* 0x000fe2000bf05300 */
[----:B--2---:R-:W-:-:S05]  /*0080*/  SHF.R.U32.HI R86, RZ, 0x5, R83 ;  /* 0x00000005ff567819 */ /* 0x004fca0000011653 */
[----:B------:R-:W1:Y:S02]  /*0090*/  SHFL.IDX PT, R0, R86, RZ, 0x1f ;  /* 0x00001fff56007589 */ /* 0x000e6400000e0000 */
[----:B-1----:R-:W-:Y:S01]  /*00a0*/  R2UR UR18, R0 ;  /* 0x00000000001272ca */ /* 0x002fe200000e0000 */
[----:B------:R-:W-:-:S14]  /*00b0*/  BRA.U UP0, `(.L_x_0) ;  /* 0x0000000100307547 */ /* 0x000fdc000b800000 */
[----:B------:R-:W1:Y:S02]  /*00c0*/  LDCU.64 UR4, c[0x0][0x988] ;  /* 0x00013100ff0477ac */ /* 0x000e640008000a00 */
[----:B-1----:R-:W-:-:S04]  /*00d0*/  UISETP.NE.U32.AND UP0, UPT, UR4, URZ, UPT ;  /* 0x000000ff0400728c */ /* 0x002fc8000bf05070 */
[----:B------:R-:W-:-:S09]  /*00e0*/  UISETP.NE.AND.EX UP0, UPT, UR5, URZ, UPT, UP0 ;  /* 0x000000ff0500728c */ /* 0x000fd2000bf05300 */
[----:B------:R-:W-:Y:S05]  /*00f0*/  BRA.U !UP0, `(.L_x_1) ;  /* 0x0000000108147547 */ /* 0x000fea000b800000 */
[----:B------:R-:W1:Y:S01]  /*0100*/  LDC.64 R2, c[0x0][0x988] ;  /* 0x00026200ff027b82 */ /* 0x000e620000000a00 */
[----:B------:R-:W1:Y:S02]  /*0110*/  LDCU.64 UR4, c[0x0][0x358] ;  /* 0x00006b00ff0477ac */ /* 0x000e640008000a00 */
[----:B-1----:R1:W5:Y:S01]  /*0120*/  LDG.E R41, desc[UR4][R2.64] ;  /* 0x0000000402297981 */ /* 0x002362000c1e1900 */
[----:B------:R-:W-:Y:S01]  /*0130*/  HFMA2 R85, -RZ, RZ, 0, 5.9604644775390625e-08 ;  /* 0x00000001ff557431 */ /* 0x000fe200000001ff */
[----:B------:R-:W-:Y:S05]  /*0140*/  BRA `(.L_x_0) ;  /* 0x00000000000c7947 */ /* 0x000fea0003800000 */
.L_x_1:
[----:B------:R-:W1:Y:S01]  /*0150*/  LDCU UR4, c[0x0][0x980] ;  /* 0x00013000ff0477ac */ /* 0x000e620008000800 */
[----:B------:R-:W-:Y:S01]  /*0160*/  HFMA2 R85, -RZ, RZ, 0, 5.9604644775390625e-08 ;  /* 0x00000001ff557431 */ /* 0x000fe200000001ff */
[----:B-1----:R-:W-:-:S07]  /*0170*/  MOV R41, UR4 ;  /* 0x0000000400297c02 */ /* 0x002fce0008000f00 */
.L_x_0:
[----:B------:R-:W2:Y:S02]  /*0180*/  LDCU.64 UR4, c[0x0][0x9b0] ;  /* 0x00013600ff0477ac */ /* 0x000ea40008000a00 */
[----:B--2---:R-:W-:-:S04]  /*0190*/  UISETP.NE.U32.AND UP0, UPT, UR4, URZ, UPT ;  /* 0x000000ff0400728c */ /* 0x004fc8000bf05070 */
[----:B------:R-:W-:-:S09]  /*01a0*/  UISETP.NE.AND.EX UP0, UPT, UR5, URZ, UPT, UP0 ;  /* 0x000000ff0500728c */ /* 0x000fd2000bf05300 */
[----:B------:R-:W-:Y:S05]  /*01b0*/  BRA.U UP0, `(.L_x_2) ;  /* 0x0000000100287547 */ /* 0x000fea000b800000 */
[----:B------:R-:W2:Y:S02]  /*01c0*/  LDCU.64 UR4, c[0x0][0x9a8] ;  /* 0x00013500ff0477ac */ /* 0x000ea40008000a00 */
[----:B--2---:R-:W-:-:S04]  /*01d0*/  UISETP.NE.U32.AND UP0, UPT, UR4, URZ, UPT ;  /* 0x000000ff0400728c */ /* 0x004fc8000bf05070 */
[----:B------:R-:W-:-:S09]  /*01e0*/  UISETP.NE.AND.EX UP0, UPT, UR5, URZ, UPT, UP0 ;  /* 0x000000ff0500728c */ /* 0x000fd2000bf05300 */
[----:B------:R-:W-:Y:S05]  /*01f0*/  BRA.U !UP0, `(.L_x_3) ;  /* 0x0000000108107547 */ /* 0x000fea000b800000 */
[----:B------:R-:W2:Y:S01]  /*0200*/  LDC.64 R38, c[0x0][0x9a8] ;  /* 0x00026a00ff267b82 */ /* 0x000ea20000000a00 */
[----:B------:R-:W2:Y:S02]  /*0210*/  LDCU.64 UR4, c[0x0][0x358] ;  /* 0x00006b00ff0477ac */ /* 0x000ea40008000a00 */
[----:B--2---:R2:W5:Y:S01]  /*0220*/  LDG.E R38, desc[UR4][R38.64] ;  /* 0x0000000426267981 */ /* 0x004562000c1e1900 */
[----:B------:R-:W-:Y:S05]  /*0230*/  BRA `(.L_x_2) ;  /* 0x0000000000087947 */ /* 0x000fea0003800000 */
.L_x_3:
[----:B------:R-:W2:Y:S02]  /*0240*/  LDCU UR4, c[0x0][0x9a0] ;  /* 0x00013400ff0477ac */ /* 0x000ea40008000800 */
[----:B--2---:R-:W-:Y:S02]  /*0250*/  MOV R38, UR4 ;  /* 0x0000000400267c02 */ /* 0x004fe40008000f00 */
.L_x_2:
[----:B------:R-:W-:Y:S01]  /*0260*/  IMAD.U32 R0, RZ, RZ, UR18 ;  /* 0x00000012ff007e24 */ /* 0x000fe2000f8e00ff */
[----:B------:R-:W-:Y:S04]  /*0270*/  BSSY.RECONVERGENT B0, `(.L_x_4) ;  /* 0x000000c000007945 */ /* 0x000fe80003800200 */
[C---:B------:R-:W-:Y:S02]  /*0280*/  ISETP.NE.OR P1, PT, R0.reuse, 0x1, !P3 ;  /* 0x000000010000780c */ /* 0x040fe40005f25670 */
[----:B------:R-:W-:-:S11]  /*0290*/  ISETP.NE.OR P0, PT, R0, 0x3, !P3 ;  /* 0x000000030000780c */ /* 0x000fd60005f05670 */
[----:B------:R-:W-:Y:S05]  /*02a0*/  @P1 BRA `(.L_x_5) ;  /* 0x0000000000201947 */ /* 0x000fea0003800000 */
[----:B------:R-:W3:Y:S02]  /*02b0*/  LDCU.64 UR4, c[0x0][0x348] ;  /* 0x00006900ff0477ac */ /* 0x000ee40008000a00 */
[----:B---3--:R-:W-:Y:S02]  /*02c0*/  UIADD3 UR6, UP1, UPT, UR4, 0x80, URZ ;  /* 0x0000008004067890 */ /* 0x008fe4000ff3e0ff */
[----:B------:R-:W-:Y:S02]  /*02d0*/  UIADD3 UR4, UP0, UPT, UR4, 0x200, URZ ;  /* 0x0000020004047890 */ /* 0x000fe4000ff1e0ff */
[----:B------:R-:W-:Y:S02]  /*02e0*/  UIADD3.X UR7, UPT, UPT, URZ, UR5, URZ, UP1, !UPT ;  /* 0x00000005ff077290 */ /* 0x000fe40008ffe4ff */
[----:B------:R-:W-:-:S07]  /*02f0*/  UIADD3.X UR5, UPT, UPT, URZ, UR5, URZ, UP0, !UPT ;  /* 0x00000005ff057290 */ /* 0x000fce00087fe4ff */
[----:B------:R3:W-:Y:S02]  /*0300*/  UTMACCTL.PF [UR6] ;  /* 0x00000000060079b9 */ /* 0x0007e40008040000 */
[----:B------:R3:W-:Y:S02]  /*0310*/  UTMACCTL.PF [UR4] ;  /* 0x00000000040079b9 */ /* 0x0007e40008040000 */
[----:B---3--:R-:W-:Y:S01]  /*0320*/  NOP ;  /* 0x0000000000007918 */ /* 0x008fe20000000000 */
.L_x_5:
[----:B------:R-:W-:Y:S05]  /*0330*/  BSYNC.RECONVERGENT B0 ;  /* 0x0000000000007941 */ /* 0x000fea0003800200 */
.L_x_4:
[----:B------:R-:W-:Y:S04]  /*0340*/  BSSY.RECONVERGENT B0, `(.L_x_6) ;  /* 0x000000a000007945 */ /* 0x000fe80003800200 */
        /* <DEDUP_REMOVED lines=9> */
.L_x_7:
[----:B------:R-:W-:Y:S05]  /*03e0*/  BSYNC.RECONVERGENT B0 ;  /* 0x0000000000007941 */ /* 0x000fea0003800200 */
.L_x_6:
[----:B------:R-:W3:Y:S01]  /*03f0*/  LDCU.64 UR4, c[0x0][0x988] ;  /* 0x00013100ff0477ac */ /* 0x000ee20008000a00 */
[----:B------:R-:W-:Y:S02]  /*0400*/  UISETP.EQ.U32.AND UP2, UPT, UR8, URZ, UPT ;  /* 0x000000ff0800728c */ /* 0x000fe4000bf42070 */
[----:B------:R-:W-:Y:S02]  /*0410*/  UPLOP3.LUT UP3, UPT, UPT, UPT, UPT, 0x80, 0x8 ;  /* 0x000000000008789c */ /* 0x000fe40003f6f070 */
[----:B---3--:R-:W-:-:S04]  /*0420*/  UISETP.NE.U32.AND UP0, UPT, UR4, URZ, UPT ;  /* 0x000000ff0400728c */ /* 0x008fc8000bf05070 */
[----:B------:R-:W-:-:S04]  /*0430*/  UISETP.NE.AND.EX UP1, UPT, UR5, URZ, UPT, UP0 ;  /* 0x000000ff0500728c */ /* 0x000fc8000bf25300 */
[----:B------:R-:W-:-:S04]  /*0440*/  UISETP.EQ.OR.EX UP4, UPT, UR9, URZ, !UP1, UP2 ;  /* 0x000000ff0900728c */ /* 0x000fc8000cf82720 */
[----:B------:R-:W-:-:S06]  /*0450*/  UP2UR UR4, UPR, URZ, 0x10 ;  /* 0x00000010ff047883 */ /* 0x000fcc0008000000 */
[----:B------:R-:W-:Y:S01]  /*0460*/  MOV R93, UR4 ;  /* 0x00000004005d7c02 */ /* 0x000fe20008000f00 */
[----:B------:R-:W-:Y:S06]  /*0470*/  BRA.U !UP4, `(.L_x_8) ;  /* 0x000000010c207547 */ /* 0x000fec000b800000 */
[----:B------:R-:W-:Y:S01]  /*0480*/  UISETP.NE.U32.AND UP2, UPT, UR8, URZ, UPT ;  /* 0x000000ff0800728c */ /* 0x000fe2000bf45070 */
[----:B-----5:R-:W-:Y:S01]  /*0490*/  FSETP.NEU.AND P0, PT, R41, RZ, PT ;  /* 0x000000ff2900720b */ /* 0x020fe20003f0d000 */
[----:B------:R-:W-:Y:S02]  /*04a0*/  USEL UR4, URZ, 0xffffffff, UP1 ;  /* 0xffffffffff047887 */ /* 0x000fe40008800000 */
[----:B------:R-:W-:-:S10]  /*04b0*/  UISETP.NE.AND.EX UP2, UPT, UR9, URZ, UPT, UP2 ;  /* 0x000000ff0900728c */ /* 0x000fd4000bf45320 */
[----:B------:R-:W-:Y:S01]  /*04c0*/  VOTEU.ANY UP0, P0 ;  /* 0x0000000000ff7886 */ /* 0x000fe20000000100 */
[----:B------:R-:W-:-:S04]  /*04d0*/  @!UP2 USEL UR4, URZ, 0xffffffff, UP0 ;  /* 0xffffffffff04a887 */ /* 0x000fc80008000000 */
[----:B------:R-:W-:-:S04]  /*04e0*/  ULOP3.LUT UR4, UR4, 0x1, URZ, 0xc0, !UPT ;  /* 0x0000000104047892 */ /* 0x000fc8000f8ec0ff */
[----:B------:R-:W-:-:S11]  /*04f0*/  UISETP.NE.U32.AND UP3, UPT, UR4, 0x1, UPT ;  /* 0x000000010400788c */ /* 0x000fd6000bf65070 */
.L_x_8:
[----:B-1----:R-:W1:Y:S01]  /*0500*/  SHFL.IDX PT, R2, R86, RZ, 0x1f ;  /* 0x00001fff56027589 */ /* 0x002e6200000e0000 */
[----:B------:R-:W-:-:S04]  /*0510*/  UISETP.NE.AND UP0, UPT, UR18, 0x2, UPT ;  /* 0x000000021200788c */ /* 0x000fc8000bf05270 */
[----:B------:R-:W-:Y:S01]  /*0520*/  USEL UR56, URZ, 0x1, UP0 ;  /* 0x00000001ff387887 */ /* 0x000fe20008000000 */
[----:B-1----:R-:W-:-:S13]  /*0530*/  ISETP.NE.AND P0, PT, R2, RZ, PT ;  /* 0x000000ff0200720c */ /* 0x002fda0003f05270 */
[----:B------:R-:W-:Y:S05]  /*0540*/  @P0 BRA `(.L_x_9) ;  /* 0x0000000000940947 */ /* 0x000fea0003800000 */
[----:B------:R-:W-:Y:S01]  /*0550*/  ELECT P0, URZ, PT ;  /* 0x0000000000ff782f */ /* 0x000fe20003800000 */
[----:B------:R-:W-:-:S12]  /*0560*/  BSSY.RECONVERGENT B0, `(.L_x_9) ;  /* 0x0000023000007945 */ /* 0x000fd80003800200 */
[----:B------:R-:W-:Y:S05]  /*0570*/  @!P0 BRA `(.L_x_10) ;  /* 0x0000000000848947 */ /* 0x000fea0003800000 */
[----:B------:R-:W1:Y:S01]  /*0580*/  S2UR UR4, SR_CgaCtaId ;  /* 0x00000000000479c3 */ /* 0x000e620000008800 */
[----:B------:R-:W-:Y:S01]  /*0590*/  UMOV UR5, 0x400 ;  /* 0x0000040000057882 */ /* 0x000fe20000000000 */
[----:B------:R-:W-:Y:S02]  /*05a0*/  UMOV UR6, 0x1 ;  /* 0x0000000100067882 */ /* 0x000fe40000000000 */
[----:B------:R-:W-:-:S04]  /*05b0*/  UIADD3 UR6, UPT, UPT, -UR6, 0x100000, URZ ;  /* 0x0010000006067890 */ /* 0x000fc8000fffe1ff */
[----:B------:R-:W-:Y:S02]  /*05c0*/  USHF.L.U32 UR7, UR6, 0xb, URZ ;  /* 0x0000000b06077899 */ /* 0x000fe400080006ff */
[----:B------:R-:W-:Y:S02]  /*05d0*/  USHF.L.U32 UR6, UR6, 0x1, URZ ;  /* 0x0000000106067899 */ /* 0x000fe400080006ff */
[----:B-1----:R-:W-:Y:S01]  /*05e0*/  ULEA UR4, UR4, UR5, 0x18 ;  /* 0x0000000504047291 */ /* 0x002fe2000f8ec0ff */
[----:B------:R-:W1:Y:S11]  /*05f0*/  FENCE.VIEW.ASYNC.S ;  /* 0x00000000000073c6 */ /* 0x000e760000000000 */
[----:B-1----:R1:W3:Y:S01]  /*0600*/  SYNCS.EXCH.64 URZ, [UR4], UR6 ;  /* 0x0000000604ff75b2 */ /* 0x0022e20008000100 */
[----:B------:R1:W4:Y:S01]  /*0610*/  SYNCS.EXCH.64 URZ, [UR4+0x60], UR6 ;  /* 0x0000600604ff75b2 */ /* 0x0003220008000100 */
[----:B------:R1:W1:Y:S01]  /*0620*/  SYNCS.EXCH.64 URZ, [UR4+0x8], UR6 ;  /* 0x0000080604ff75b2 */ /* 0x0002620008000100 */
        /* <DEDUP_REMOVED lines=21> */
[----:B---3--:R-:W-:Y:S01]  /*0780*/  NOP ;  /* 0x0000000000007918 */ /* 0x008fe20000000000 */
.L_x_10:
[----:B-1----:R-:W-:Y:S05]  /*0790*/  BSYNC.RECONVERGENT B0 ;  /* 0x0000000000007941 */ /* 0x002fea0003800200 */
.L_x_9:
[----:B------:R-:W1:Y:S01]  /*07a0*/  SHFL.IDX PT, R2, R86, RZ, 0x1f ;  /* 0x00001fff56027589 */ /* 0x000e6200000e0000 */
[----:B------:R-:W-:Y:S01]  /*07b0*/  NOP ;  /* 0x0000000000007918 */ /* 0x000fe20000000000 */
[----:B-1----:R-:W-:-:S13]  /*07c0*/  ISETP.NE.AND P0, PT, R2, 0x1, PT ;  /* 0x000000010200780c */ /* 0x002fda0003f05270 */
[----:B------:R-:W-:Y:S05]  /*07d0*/  @P0 BRA `(.L_x_11) ;  /* 0x0000000000580947 */ /* 0x000fea0003800000 */
[----:B------:R-:W1:Y:S01]  /*07e0*/  S2UR UR4, SR_CgaCtaId ;  /* 0x00000000000479c3 */ /* 0x000e620000008800 */
[----:B------:R-:W-:Y:S01]  /*07f0*/  UMOV UR5, 0x400 ;  /* 0x0000040000057882 */ /* 0x000fe20000000000 */
[----:B------:R-:W-:Y:S01]  /*0800*/  UMOV UR8, 0x20 ;  /* 0x0000002000087882 */ /* 0x000fe20000000000 */
[----:B------:R-:W-:Y:S01]  /*0810*/  UMOV UR6, 0x80 ;  /* 0x0000008000067882 */ /* 0x000fe20000000000 */
[----:B------:R-:W-:-:S04]  /*0820*/  UIADD3 UR8, UPT, UPT, -UR8, 0x100000, URZ ;  /* 0x0010000008087890 */ /* 0x000fc8000fffe1ff */
[----:B------:R-:W-:Y:S02]  /*0830*/  USHF.L.U32 UR9, UR8, 0xb, URZ ;  /* 0x0000000b08097899 */ /* 0x000fe400080006ff */
[----:B------:R-:W-:Y:S02]  /*0840*/  USHF.L.U32 UR8, UR8, 0x1, URZ ;  /* 0x0000000108087899 */ /* 0x000fe400080006ff */
[----:B------:R-:W-:-:S04]  /*0850*/  UIADD3 UR6, UPT, UPT, -UR6, 0x100000, URZ ;  /* 0x0010000006067890 */ /* 0x000fc8000fffe1ff */
[----:B------:R-:W-:Y:S02]  /*0860*/  USHF.L.U32 UR7, UR6, 0xb, URZ ;  /* 0x0000000b06077899 */ /* 0x000fe400080006ff */
[----:B------:R-:W-:Y:S01]  /*0870*/  USHF.L.U32 UR6, UR6, 0x1, URZ ;  /* 0x0000000106067899 */ /* 0x000fe200080006ff */
[----:B------:R-:W-:Y:S01]  /*0880*/  ELECT P0, URZ, PT ;  /* 0x0000000000ff782f */ /* 0x000fe20003800000 */
[----:B-1----:R-:W-:Y:S01]  /*0890*/  ULEA UR4, UR4, UR5, 0x18 ;  /* 0x0000000504047291 */ /* 0x002fe2000f8ec0ff */
[----:B------:R-:W1:Y:S11]  /*08a0*/  FENCE.VIEW.ASYNC.S ;  /* 0x00000000000073c6 */ /* 0x000e760000000000 */
[----:B-1----:R1:W3:Y:S01]  /*08b0*/  SYNCS.EXCH.64 URZ, [UR4+0xc0], UR8 ;  /* 0x0000c00804ff75b2 */ /* 0x0022e20008000100 */
[----:B------:R1:W1:Y:S01]  /*08c0*/  SYNCS.EXCH.64 URZ, [UR4+0xe0], UR6 ;  /* 0x0000e00604ff75b2 */ /* 0x0002620008000100 */
[----:B------:R1:W1:Y:S01]  /*08d0*/  SYNCS.EXCH.64 URZ, [UR4+0xc8], UR8 ;  /* 0x0000c80804ff75b2 */ /* 0x0002620008000100 */
[----:B------:R1:W1:Y:S01]  /*08e0*/  SYNCS.EXCH.64 URZ, [UR4+0xe8], UR6 ;  /* 0x0000e80604ff75b2 */ /* 0x0002620008000100 */
[----:B------:R1:W1:Y:S01]  /*08f0*/  SYNCS.EXCH.64 URZ, [UR4+0xd0], UR8 ;  /* 0x0000d00804ff75b2 */ /* 0x0002620008000100 */
[----:B------:R1:W1:Y:S01]  /*0900*/  SYNCS.EXCH.64 URZ, [UR4+0xf0], UR6 ;  /* 0x0000f00604ff75b2 */ /* 0x0002620008000100 */
[----:B------:R1:W1:Y:S01]  /*0910*/  SYNCS.EXCH.64 URZ, [UR4+0xd8], UR8 ;  /* 0x0000d80804ff75b2 */ /* 0x0002620008000100 */
[----:B------:R1:W1:Y:S01]  /*0920*/  SYNCS.EXCH.64 URZ, [UR4+0xf8], UR6 ;  /* 0x0000f80604ff75b2 */ /* 0x0002620008000100 */
[----:B------:R-:W-:Y:S01]  /*0930*/  NOP ;  /* 0x0000000000007918 */ /* 0x000fe20000000000 */
.L_x_11:
[----:B------:R-:W2:Y:S01]  /*0940*/  SHFL.IDX PT, R2, R86, RZ, 0x1f ;  /* 0x00001fff56027589 */ /* 0x000ea200000e0000 */
[----:B------:R-:W-:Y:S01]  /*0950*/  NOP ;  /* 0x0000000000007918 */ /* 0x000fe20000000000 */
[----:B--2---:R-:W-:-:S13]  /*0960*/  ISETP.NE.AND P0, PT, R2, 0x3, PT ;  /* 0x000000030200780c */ /* 0x004fda0003f05270 */
[----:B------:R-:W-:Y:S05]  /*0970*/  @P0 BRA `(.L_x_12) ;  /* 0x0000000000300947 */ /* 0x000fea0003800000 */
[----:B-1----:R-:W1:Y:S01]  /*0980*/  S2UR UR4, SR_CgaCtaId ;  /* 0x00000000000479c3 */ /* 0x002e620000008800 */
[----:B------:R-:W-:Y:S01]  /*0990*/  UMOV UR6, 0x400 ;  /* 0x0000040000067882 */ /* 0x000fe20000000000 */
[----:B------:R-:W-:Y:S01]  /*09a0*/  UMOV UR5, 0x20 ;  /* 0x0000002000057882 */ /* 0x000fe20000000000 */
[----:B------:R-:W-:Y:S01]  /*09b0*/  ELECT P0, URZ, PT ;  /* 0x0000000000ff782f */ /* 0x000fe20003800000 */
[----:B-1----:R-:W-:Y:S02]  /*09c0*/  ULEA UR6, UR4, UR6, 0x18 ;  /* 0x0000000604067291 */ /* 0x002fe4000f8ec0ff */
[----:B------:R-:W-:-:S04]  /*09d0*/  UIADD3 UR4, UPT, UPT, -UR5, 0x100000, URZ ;  /* 0x0010000005047890 */ /* 0x000fc8000fffe1ff */
[----:B------:R-:W-:Y:S02]  /*09e0*/  USHF.L.U32 UR5, UR4, 0xb, URZ ;  /* 0x0000000b04057899 */ /* 0x000fe400080006ff */
[----:B------:R-:W-:Y:S01]  /*09f0*/  USHF.L.U32 UR4, UR4, 0x1, URZ ;  /* 0x0000000104047899 */ /* 0x000fe200080006ff */
[----:B------:R-:W1:Y:S11]  /*0a00*/  FENCE.VIEW.ASYNC.S ;  /* 0x00000000000073c6 */ /* 0x000e760000000000 */
[----:B-1----:R2:W1:Y:S01]  /*0a10*/  SYNCS.EXCH.64 URZ, [UR6+0x100], UR4 ;  /* 0x0001000406ff75b2 */ /* 0x0024620008000100 */
[----:B------:R2:W1:Y:S02]  /*0a20*/  SYNCS.EXCH.64 URZ, [UR6+0x108], UR4 ;  /* 0x0001080406ff75b2 */ /* 0x0004640008000100 */
[----:B--2---:R-:W-:Y:S01]  /*0a30*/  NOP ;  /* 0x0000000000007918 */ /* 0x004fe20000000000 */
.L_x_12:
[----:B------:R-:W2:Y:S01]  /*0a40*/  SHFL.IDX PT, R2, R86, RZ, 0x1f ;  /* 0x00001fff56027589 */ /* 0x000ea200000e0000 */
[----:B------:R-:W-:Y:S01]  /*0a50*/  NOP ;  /* 0x0000000000007918 */ /* 0x000fe20000000000 */
[----:B--2---:R-:W-:-:S13]  /*0a60*/  ISETP.NE.AND P0, PT, R2, 0x4, PT ;  /* 0x000000040200780c */ /* 0x004fda0003f05270 */
[----:B------:R-:W-:Y:S05]  /*0a70*/  @P0 BRA `(.L_x_13) ;  /* 0x0000000000440947 */ /* 0x000fea0003800000 */
[----:B-1----:R-:W1:Y:S01]  /*0a80*/  S2UR UR6, SR_CgaCtaId ;  /* 0x00000000000679c3 */ /* 0x002e620000008800 */
[----:B------:R-:W-:Y:S01]  /*0a90*/  UMOV UR4, 0x100 ;  /* 0x0000010000047882 */ /* 0x000fe20000000000 */
[----:B------:R-:W-:Y:S01]  /*0aa0*/  UMOV UR5, 0x400 ;  /* 0x0000040000057882 */ /* 0x000fe20000000000 */
[----:B------:R-:W-:Y:S01]  /*0ab0*/  USEL UR4, UR4, 0xe0, UP3 ;  /* 0x000000e004047887 */ /* 0x000fe20009800000 */
[----:B------:R-:W-:Y:S01]  /*0ac0*/  UMOV UR8, 0x1 ;  /* 0x0000000100087882 */ /* 0x000fe20000000000 */
[----:B------:R-:W-:Y:S01]  /*0ad0*/  ELECT P0, URZ, PT ;  /* 0x0000000000ff782f */ /* 0x000fe20003800000 */
[----:B------:R-:W-:-:S04]  /*0ae0*/  UIADD3 UR8, UPT, UPT, -UR8, 0x100000, URZ ;  /* 0x0010000008087890 */ /* 0x000fc8000fffe1ff */
[----:B------:R-:W-:Y:S02]  /*0af0*/  USHF.L.U32 UR9, UR8, 0xb, URZ ;  /* 0x0000000b08097899 */ /* 0x000fe400080006ff */
[----:B------:R-:W-:Y:S02]  /*0b00*/  USHF.L.U32 UR8, UR8, 0x1, URZ ;  /* 0x0000000108087899 */ /* 0x000fe400080006ff */
[----:B-1----:R-:W-:Y:S02]  /*0b10*/  ULEA UR6, UR6, UR5, 0x18 ;  /* 0x0000000506067291 */ /* 0x002fe4000f8ec0ff */
[----:B------:R-:W-:-:S04]  /*0b20*/  UIADD3 UR4, UPT, UPT, -UR4, 0x100000, URZ ;  /* 0x0010000004047890 */ /* 0x000fc8000fffe1ff */
[----:B------:R-:W-:Y:S02]  /*0b30*/  USHF.L.U32 UR5, UR4, 0xb, URZ ;  /* 0x0000000b04057899 */ /* 0x000fe400080006ff */
[----:B------:R-:W-:Y:S01]  /*0b40*/  USHF.L.U32 UR4, UR4, 0x1, URZ ;  /* 0x0000000104047899 */ /* 0x000fe200080006ff */
[----:B------:R-:W1:Y:S03]  /*0b50*/  FENCE.VIEW.ASYNC.S ;  /* 0x00000000000073c6 */ /* 0x000e660000000000 */
[----:B-1----:R2:W1:Y:S08]  /*0b60*/  SYNCS.EXCH.64 URZ, [UR6+0x110], UR8 ;  /* 0x0001100806ff75b2 */ /* 0x0024700008000100 */
[----:B------:R2:W1:Y:S02]  /*0b70*/  SYNCS.EXCH.64 URZ, [UR6+0x118], UR4 ;  /* 0x0001180406ff75b2 */ /* 0x0004640008000100 */
[----:B--2---:R-:W-:Y:S01]  /*0b80*/  NOP ;  /* 0x0000000000007918 */ /* 0x004fe20000000000 */
.L_x_13:
[----:B------:R-:W2:Y:S01]  /*0b90*/  SHFL.IDX PT, R2, R86, RZ, 0x1f ;  /* 0x00001fff56027589 */ /* 0x000ea200000e0000 */
[----:B------:R-:W1:Y:S01]  /*0ba0*/  S2UR UR51, SR_CTAID.X ;  /* 0x00000000003379c3 */ /* 0x000e620000002500 */
[----:B------:R-:W-:-:S07]  /*0bb0*/  NOP ;  /* 0x0000000000007918 */ /* 0x000fce0000000000 */
[----:B------:R-:W1:Y:S01]  /*0bc0*/  S2UR UR24, SR_CTAID.Y ;  /* 0x00000000001879c3 */ /* 0x000e620000002600 */
[----:B--2---:R-:W-:-:S13]  /*0bd0*/  ISETP.NE.AND P0, PT, R2, 0x5, PT ;  /* 0x000000050200780c */ /* 0x004fda0003f05270 */
[----:B-1----:R-:W-:Y:S05]  /*0be0*/  @P0 BRA `(.L_x_14) ;  /* 0x0000000000480947 */ /* 0x002fea0003800000 */
        /* <DEDUP_REMOVED lines=13> */
[----:B-1----:R1:W2:Y:S01]  /*0cc0*/  SYNCS.EXCH.64 URZ, [UR4+0x120], UR8 ;  /* 0x0001200804ff75b2 */ /* 0x0022a20008000100 */
[----:B------:R1:W1:Y:S01]  /*0cd0*/  SYNCS.EXCH.64 URZ, [UR4+0x130], UR6 ;  /* 0x0001300604ff75b2 */ /* 0x0002620008000100 */
[----:B------:R1:W1:Y:S01]  /*0ce0*/  SYNCS.EXCH.64 URZ, [UR4+0x128], UR8 ;  /* 0x0001280804ff75b2 */ /* 0x0002620008000100 */
[----:B------:R1:W1:Y:S01]  /*0cf0*/  SYNCS.EXCH.64 URZ, [UR4+0x138], UR6 ;  /* 0x0001380604ff75b2 */ /* 0x0002620008000100 */
[----:B------:R-:W-:Y:S01]  /*0d00*/  NOP ;  /* 0x0000000000007918 */ /* 0x000fe20000000000 */
.L_x_14:
[----:B------:R-:W-:-:S05]  /*0d10*/  CS2R.32 R78, SR_CgaSize ;  /* 0x00000000004e7805 */ /* 0x000fca0000008a00 */
[----:B------:R-:W-:-:S05]  /*0d20*/  IMAD R78, R78, -0xa0, RZ ;  /* 0xffffff604e4e7824 */ /* 0x000fca00078e02ff */
[----:B------:R-:W-:-:S14]  /*0d30*/  R2UR UR5, R78 ;  /* 0x000000004e0572ca */ /* 0x000fdc00000e0000 */
[----:B------:R-:W3:Y:S01]  /*0d40*/  LDCU UR5, c[0x0][UR5+0x2b0] ;  /* 0x00005600050577ac */ /* 0x000ee20008000800 */
[----:B------:R-:W-:Y:S02]  /*0d50*/  I2FP.F32.U32 R78, UR51 ;  /* 0x00000033004e7c45 */ /* 0x000fe40008201000 */
[----:B------:R-:W-:-:S05]  /*0d60*/  CS2R.32 R3, SR_CgaSize ;  /* 0x0000000000037805 */ /* 0x000fca0000008a00 */
[----:B------:R-:W-:-:S06]  /*0d70*/  IMAD R3, R3, -0xa0, RZ ;  /* 0xffffff6003037824 */ /* 0x000fcc00078e02ff */
[----:B------:R-:W4:Y:S01]  /*0d80*/  LDC R3, c[0x0][R3+0x2a0] ;  /* 0x0000a80003037b82 */ /* 0x000f220000000800 */
[----:B------:R-:W-:Y:S02]  /*0d90*/  I2FP.F32.U32 R77, UR24 ;  /* 0x00000018004d7c45 */ /* 0x000fe40008201000 */
[----:B------:R-:W-:-:S05]  /*0da0*/  CS2R.32 R2, SR_CgaSize ;  /* 0x0000000000027805 */ /* 0x000fca0000008a00 */
[----:B------:R-:W-:-:S05]  /*0db0*/  IMAD R2, R2, -0xa0, RZ ;  /* 0xffffff6002027824 */ /* 0x000fca00078e02ff */
[----:B-1----:R-:W-:-:S14]  /*0dc0*/  R2UR UR4, R2 ;  /* 0x00000000020472ca */ /* 0x002fdc00000e0000 */
[----:B------:R-:W1:Y:S01]  /*0dd0*/  LDCU UR4, c[0x0][UR4+0x2b4] ;  /* 0x00005680040477ac */ /* 0x000e620008000800 */
[----:B------:R-:W-:Y:S01]  /*0de0*/  NOP ;  /* 0x0000000000007918 */ /* 0x000fe20000000000 */
[----:B------:R-:W2:Y:S01]  /*0df0*/  LDCU UR19, c[0x0][0xc24] ;  /* 0x00018480ff1377ac */ /* 0x000ea20008000800 */
[----:B------:R-:W-:-:S05]  /*0e00*/  CS2R.32 R2, SR_CgaSize ;  /* 0x0000000000027805 */ /* 0x000fca0000008a00 */
[----:B------:R-:W-:-:S06]  /*0e10*/  IMAD R2, R2, -0xa0, RZ ;  /* 0xffffff6002027824 */ /* 0x000fcc00078e02ff */
[----:B------:R-:W4:Y:S01]  /*0e20*/  LDC R2, c[0x0][R2+0x2a4] ;  /* 0x0000a90002027b82 */ /* 0x000f220000000800 */
[----:B---3--:R-:W-:-:S07]  /*0e30*/  FMUL R78, R78, UR5 ;  /* 0x000000054e4e7c20 */ /* 0x008fce0008400000 */
[----:B------:R-:W3:Y:S01]  /*0e40*/  S2UR UR52, SR_CTAID.Z ;  /* 0x00000000003479c3 */ /* 0x000ee20000002700 */
[----:B-1----:R-:W-:Y:S01]  /*0e50*/  FMUL R77, R77, UR4 ;  /* 0x000000044d4d7c20 */ /* 0x002fe20008400000 */
[----:B------:R-:W1:Y:S01]  /*0e60*/  F2I.U32.TRUNC.NTZ R78, R78 ;  /* 0x0000004e004e7305 */ /* 0x000e62000020f000 */
[----:B--2---:R-:W-:-:S07]  /*0e70*/  UISETP.GE.AND UP0, UPT, UR19, 0x1, UPT ;  /* 0x000000011300788c */ /* 0x004fce000bf06270 */
[----:B------:R-:W2:Y:S01]  /*0e80*/  F2I.U32.TRUNC.NTZ R77, R77 ;  /* 0x0000004d004d7305 */ /* 0x000ea2000020f000 */
[----:B-1----:R-:W-:-:S05]  /*0e90*/  IADD3 R78, PT, PT, -R78, RZ, RZ ;  /* 0x000000ff4e4e7210 */ /* 0x002fca0007ffe1ff */
[----:B----4-:R-:W-:Y:S01]  /*0ea0*/  IMAD R78, R3, R78, UR51 ;  /* 0x00000033034e7e24 */ /* 0x010fe2000f8e024e */
[----:B--2---:R-:W-:-:S05]  /*0eb0*/  IADD3 R77, PT, PT, -R77, RZ, RZ ;  /* 0x000000ff4d4d7210 */ /* 0x004fca0007ffe1ff */
[----:B------:R-:W-:Y:S01]  /*0ec0*/  IMAD R77, R2, R77, UR24 ;  /* 0x00000018024d7e24 */ /* 0x000fe2000f8e024d */
[----:B------:R-:W-:Y:S06]  /*0ed0*/  BAR.SYNC.DEFER_BLOCKING 0x0 ;  /* 0x0000000000007b1d */ /* 0x000fec0000010000 */
[----:B---3--:R-:W-:Y:S05]  /*0ee0*/  BRA.U !UP0, `(.L_x_15) ;  /* 0x0000000108d47547 */ /* 0x008fea000b800000 */
[----:B------:R-:W1:Y:S01]  /*0ef0*/  LDCU.128 UR20, c[0x0][0xc10] ;  /* 0x00018200ff1477ac */ /* 0x000e620008000c00 */
[----:B------:R-:W2:Y:S01]  /*0f00*/  LDCU UR6, c[0x0][0x370] ;  /* 0x00006e00ff0677ac */ /* 0x000ea20008000800 */
[----:B------:R-:W3:Y:S01]  /*0f10*/  LDCU UR4, c[0x0][0x374] ;  /* 0x00006e80ff0477ac */ /* 0x000ee20008000800 */
[----:B------:R-:W4:Y:S01]  /*0f20*/  LDCU UR25, c[0x0][0xc0c] ;  /* 0x00018180ff1977ac */ /* 0x000f220008000800 */
[----:B------:R-:W4:Y:S01]  /*0f30*/  LDCU UR5, c[0x0][0xc20] ;  /* 0x00018400ff0577ac */ /* 0x000f220008000800 */
[----:B------:R-:W4:Y:S01]  /*0f40*/  LDCU.64 UR16, c[0x0][0xc28] ;  /* 0x00018500ff1077ac */ /* 0x000f220008000a00 */
[----:B-1----:R-:W-:Y:S02]  /*0f50*/  UISETP.NE.AND UP0, UPT, UR22, 0x1, UPT ;  /* 0x000000011600788c */ /* 0x002fe4000bf05270 */
[----:B---3--:R-:W-:Y:S02]  /*0f60*/  UIMAD.WIDE.U32 UR8, UR4, UR23, URZ ;  /* 0x00000017040872a5 */ /* 0x008fe4000f8e00ff */
[----:B--2---:R-:W-:-:S02]  /*0f70*/  UIMAD.WIDE.U32 UR10, UR6, UR20, URZ ;  /* 0x00000014060a72a5 */ /* 0x004fc4000f8e00ff */
[----:B----4-:R-:W-:Y:S02]  /*0f80*/  UISETP.NE.AND UP2, UPT, UR25, 0x1, UPT ;  /* 0x000000011900788c */ /* 0x010fe4000bf45270 */
[----:B------:R-:W-:Y:S01]  /*0f90*/  UISETP.NE.AND UP4, UPT, UR19, 0x1, UPT ;  /* 0x000000011300788c */ /* 0x000fe2000bf85270 */
[----:B------:R-:W-:Y:S02]  /*0fa0*/  UMOV UR8, UR9 ;  /* 0x0000000900087c82 */ /* 0x000fe40008000000 */
[----:B------:R-:W-:Y:S01]  /*0fb0*/  UMOV UR10, UR11 ;  /* 0x0000000b000a7c82 */ /* 0x000fe20008000000 */
[----:B------:R-:W-:Y:S02]  /*0fc0*/  @UP0 USHF.R.U32.HI UR4, URZ, UR5, UR8 ;  /* 0x00000005ff040299 */ /* 0x000fe40008011608 */
[----:B------:R-:W-:Y:S02]  /*0fd0*/  UIMAD.WIDE.U32 UR12, UR24, UR23, URZ ;  /* 0x00000017180c72a5 */ /* 0x000fe4000f8e00ff */
[----:B------:R-:W-:-:S02]  /*0fe0*/  UIMAD.WIDE.U32 UR8, UR4, UR16, URZ ;  /* 0x00000010040872a5 */ /* 0x000fc4000f8e00ff */
[----:B------:R-:W-:Y:S02]  /*0ff0*/  @UP2 USHF.R.U32.HI UR6, URZ, UR21, UR10 ;  /* 0x00000015ff062299 */ /* 0x000fe4000801160a */
[----:B------:R-:W-:Y:S02]  /*1000*/  UIMAD.WIDE.U32 UR14, UR51, UR20, URZ ;  /* 0x00000014330e72a5 */ /* 0x000fe4000f8e00ff */
[----:B------:R-:W-:Y:S01]  /*1010*/  UIMAD.WIDE.U32 UR10, UR6, UR16, URZ ;  /* 0x00000010060a72a5 */ /* 0x000fe2000f8e00ff */
[----:B------:R-:W-:Y:S01]  /*1020*/  UMOV UR12, UR13 ;  /* 0x0000000d000c7c82 */ /* 0x000fe20008000000 */
[----:B------:R-:W-:Y:S01]  /*1030*/  UMOV UR8, UR9 ;  /* 0x0000000900087c82 */ /* 0x000fe20008000000 */
[----:B------:R-:W-:Y:S02]  /*1040*/  USHF.R.U32.HI UR12, URZ, UR5, UR12 ;  /* 0x00000005ff0c7299 */ /* 0x000fe4000801160c */
[----:B------:R-:W-:Y:S01]  /*1050*/  @UP4 USHF.R.U32.HI UR4, URZ, UR17, UR8 ;  /* 0x00000011ff044299 */ /* 0x000fe20008011608 */
[----:B------:R-:W-:Y:S01]  /*1060*/  UMOV UR14, UR15 ;  /* 0x0000000f000e7c82 */ /* 0x000fe20008000000 */
[----:B------:R-:W-:Y:S01]  /*1070*/  UMOV UR10, UR11 ;  /* 0x0000000b000a7c82 */ /* 0x000fe20008000000 */
[----:B------:R-:W-:-:S02]  /*1080*/  USHF.R.U32.HI UR14, URZ, UR21, UR14 ;  /* 0x00000015ff0e7299 */ /* 0x000fc4000801160e */
[----:B------:R-:W-:Y:S02]  /*1090*/  USEL UR5, UR24, UR12, !UP0 ;  /* 0x0000000c18057287 */ /* 0x000fe4000c000000 */
[----:B------:R-:W-:Y:S02]  /*10a0*/  @UP4 USHF.R.U32.HI UR6, URZ, UR17, UR10 ;  /* 0x00000011ff064299 */ /* 0x000fe4000801160a */
[----:B------:R-:W-:Y:S02]  /*10b0*/  UIMAD UR7, UR4, UR19, URZ ;  /* 0x00000013040772a4 */ /* 0x000fe4000f8e02ff */
[----:B------:R-:W-:Y:S02]  /*10c0*/  USEL UR4, UR51, UR14, !UP2 ;  /* 0x0000000e33047287 */ /* 0x000fe4000d000000 */
[----:B------:R-:W-:Y:S02]  /*10d0*/  UIMAD UR10, UR6, UR19, URZ ;  /* 0x00000013060a72a4 */ /* 0x000fe4000f8e02ff */
[----:B------:R-:W-:-:S02]  /*10e0*/  UISETP.GE.AND UP0, UPT, UR5, UR7, UPT ;  /* 0x000000070500728c */ /* 0x000fc4000bf06270 */
[----:B------:R-:W-:Y:S02]  /*10f0*/  UIMAD.WIDE.U32 UR8, UR5, UR16, URZ ;  /* 0x00000010050872a5 */ /* 0x000fe4000f8e00ff */
[----:B------:R-:W-:Y:S02]  /*1100*/  UISETP.GE.OR UP0, UPT, UR4, UR10, UP0 ;  /* 0x0000000a0400728c */ /* 0x000fe40008706670 */
[----:B------:R-:W-:Y:S02]  /*1110*/  UIMAD.WIDE.U32 UR10, UR4, UR16, URZ ;  /* 0x00000010040a72a5 */ /* 0x000fe4000f8e00ff */
[----:B------:R-:W-:Y:S01]  /*1120*/  UIADD3 UR10, UPT, UPT, -UR4, URZ, URZ ;  /* 0x000000ff040a7290 */ /* 0x000fe2000fffe1ff */
[----:B------:R-:W-:Y:S01]  /*1130*/  UMOV UR8, UR9 ;  /* 0x0000000900087c82 */ /* 0x000fe20008000000 */
[----:B------:R-:W-:Y:S02]  /*1140*/  UIADD3 UR9, UPT, UPT, -UR5, URZ, URZ ;  /* 0x000000ff05097290 */ /* 0x000fe4000fffe1ff */
[----:B------:R-:W-:-:S03]  /*1150*/  USHF.R.U32.HI UR8, URZ, UR17, UR8 ;  /* 0x00000011ff087299 */ /* 0x000fc60008011608 */
[----:B------:R-:W-:Y:S01]  /*1160*/  @!UP0 UMOV UR7, UR11 ;  /* 0x0000000b00078c82 */ /* 0x000fe20008000000 */
[----:B------:R-:W-:Y:S02]  /*1170*/  UIMAD UR24, UR22, UR9, UR24 ;  /* 0x00000009161872a4 */ /* 0x000fe4000f8e0218 */
[----:B------:R-:W-:Y:S02]  /*1180*/  USEL UR8, UR5, UR8, !UP4 ;  /* 0x0000000805087287 */ /* 0x000fe4000e000000 */
[----:B------:R-:W-:Y:S02]  /*1190*/  @!UP0 USHF.R.U32.HI UR7, URZ, UR17, UR7 ;  /* 0x00000011ff078299 */ /* 0x000fe40008011607 */
[----:B------:R-:W-:Y:S02]  /*11a0*/  UIADD3 UR9, UPT, UPT, -UR8, URZ, URZ ;  /* 0x000000ff08097290 */ /* 0x000fe4000fffe1ff */
[----:B------:R-:W-:Y:S02]  /*11b0*/  @!UP0 USEL UR7, UR4, UR7, !UP4 ;  /* 0x0000000704078287 */ /* 0x000fe4000e000000 */
[----:B------:R-:W-:-:S02]  /*11c0*/  UIMAD UR9, UR19, UR9, UR5 ;  /* 0x00000009130972a4 */ /* 0x000fc4000f8e0205 */
[----:B------:R-:W-:Y:S02]  /*11d0*/  @!UP0 UIADD3 UR8, UPT, UPT, UR8, -UR7, URZ ;  /* 0x8000000708088290 */ /* 0x000fe4000fffe0ff */
[----:B------:R-:W-:Y:S02]  /*11e0*/  @!UP0 UIMAD UR7, UR9, UR6, UR7 ;  /* 0x00000006090782a4 */ /* 0x000fe4000f8e0207 */
[----:B------:R-:W-:Y:S02]  /*11f0*/  @!UP0 UIMAD UR5, UR8, UR19, UR4 ;  /* 0x00000013080582a4 */ /* 0x000fe4000f8e0204 */
[----:B------:R-:W-:Y:S02]  /*1200*/  UIMAD UR6, UR25, UR10, UR51 ;  /* 0x0000000a190672a4 */ /* 0x000fe4000f8e0233 */
[----:B------:R-:W-:Y:S01]  /*1210*/  UIMAD UR24, UR5, UR22, UR24 ;  /* 0x00000016051872a4 */ /* 0x000fe2000f8e0218 */
[----:B------:R-:W-:Y:S02]  /*1220*/  @!UP0 UMOV UR4, UR7 ;  /* 0x0000000700048c82 */ /* 0x000fe40008000000 */
[----:B------:R-:W-:-:S12]  /*1230*/  UIMAD UR51, UR4, UR25, UR6 ;  /* 0x00000019043372a4 */ /* 0x000fd8000f8e0206 */
.L_x_15:
[----:B------:R-:W1:Y:S02]  /*1240*/  LDCU UR4, c[0x0][0xc30] ;  /* 0x00018600ff0477ac */ /* 0x000e640008000800 */
[----:B-1----:R-:W-:-:S09]  /*1250*/  UISETP.NE.AND UP0, UPT, UR4, 0x1, UPT ;  /* 0x000000010400788c */ /* 0x002fd2000bf05270 */
[----:B------:R-:W-:Y:S05]  /*1260*/  BRA.U UP0, `(.L_x_16) ;  /* 0x0000000100447547 */ /* 0x000fea000b800000 */
[----:B------:R-:W1:Y:S01]  /*1270*/  LDCU.128 UR8, c[0x0][0xc10] ;  /* 0x00018200ff0877ac */ /* 0x000e620008000c00 */
[----:B------:R-:W2:Y:S01]  /*1280*/  LDCU UR12, c[0x0][0xc0c] ;  /* 0x00018180ff0c77ac */ /* 0x000ea20008000800 */
[----:B------:R-:W3:Y:S01]  /*1290*/  LDCU UR13, c[0x0][0xc20] ;  /* 0x00018400ff0d77ac */ /* 0x000ee20008000800 */
[----:B-1----:R-:W-:Y:S02]  /*12a0*/  UIMAD.WIDE.U32 UR6, UR51, UR8, URZ ;  /* 0x00000008330672a5 */ /* 0x002fe4000f8e00ff */
[----:B------:R-:W-:Y:S02]  /*12b0*/  UIMAD.WIDE.U32 UR4, UR24, UR11, URZ ;  /* 0x0000000b180472a5 */ /* 0x000fe4000f8e00ff */
[----:B--2---:R-:W-:Y:S02]  /*12c0*/  UISETP.NE.AND UP2, UPT, UR12, 0x1, UPT ;  /* 0x000000010c00788c */ /* 0x004fe4000bf45270 */
[----:B------:R-:W-:Y:S01]  /*12d0*/  UISETP.NE.AND UP0, UPT, UR10, 0x1, UPT ;  /* 0x000000010a00788c */ /* 0x000fe2000bf05270 */
[----:B------:R-:W-:-:S02]  /*12e0*/  UMOV UR6, UR7 ;  /* 0x0000000700067c82 */ /* 0x000fc40008000000 */
[----:B------:R-:W-:Y:S01]  /*12f0*/  UMOV UR4, UR5 ;  /* 0x0000000500047c82 */ /* 0x000fe20008000000 */
[----:B------:R-:W-:Y:S02]  /*1300*/  USHF.R.U32.HI UR6, URZ, UR9, UR6 ;  /* 0x00000009ff067299 */ /* 0x000fe40008011606 */
[----:B---3--:R-:W-:Y:S02]  /*1310*/  USHF.R.U32.HI UR4, URZ, UR13, UR4 ;  /* 0x0000000dff047299 */ /* 0x008fe40008011604 */
[----:B------:R-:W-:Y:S02]  /*1320*/  USEL UR5, UR51, UR6, !UP2 ;  /* 0x0000000633057287 */ /* 0x000fe4000d000000 */
[----:B------:R-:W-:-:S04]  /*1330*/  USEL UR4, UR24, UR4, !UP0 ;  /* 0x0000000418047287 */ /* 0x000fc8000c000000 */
[----:B------:R-:W-:Y:S02]  /*1340*/  UIADD3 UR6, UPT, UPT, UR5, -UR4, URZ ;  /* 0x8000000405067290 */ /* 0x000fe4000fffe0ff */
[----:B------:R-:W-:Y:S02]  /*1350*/  UIADD3 UR4, UPT, UPT, -UR5, UR4, URZ ;  /* 0x0000000405047290 */ /* 0x000fe4000fffe1ff */
[----:B------:R-:W-:Y:S02]  /*1360*/  UIMAD UR24, UR6, UR10, UR24 ;  /* 0x0000000a061872a4 */ /* 0x000fe4000f8e0218 */
[----:B------:R-:W-:-:S12]  /*1370*/  UIMAD UR51, UR4, UR12, UR51 ;  /* 0x0000000c043372a4 */ /* 0x000fd8000f8e0233 */
.L_x_16:
[----:B------:R-:W-:Y:S01]  /*1380*/  BAR.SYNC.DEFER_BLOCKING 0x0 ;  /* 0x0000000000007b1d */ /* 0x000fe20000010000 */
[----:B------:R-:W-:Y:S01]  /*1390*/  UISETP.NE.AND UP0, UPT, UR18, 0x2, UPT ;  /* 0x000000021200788c */ /* 0x000fe2000bf05270 */
[----:B------:R-:W-:Y:S02]  /*13a0*/  ISETP.NE.OR P3, PT, R0, 0x2, !P3 ;  /* 0x000000020000780c */ /* 0x000fe40005f65670 */
[----:B------:R-:W-:Y:S02]  /*13b0*/  LOP3.LUT R0, R83, 0x1f, RZ, 0xc0, !PT ;  /* 0x0000001f53007812 */ /* 0x000fe400078ec0ff */
[----:B------:R-:W1:Y:S04]  /*13c0*/  LDCU UR39, c[0x0][0xc24] ;  /* 0x00018480ff2777ac */ /* 0x000e680008000800 */
[----:B------:R-:W-:Y:S05]  /*13d0*/  BRA.U UP0, `(.L_x_17) ;  /* 0x0000001d00c07547 */ /* 0x000fea000b800000 */
[----:B------:R-:W2:Y:S01]  /*13e0*/  LDCU UR5, c[0x0][0x388] ;  /* 0x00007100ff0577ac */ /* 0x000ea20008000800 */
[----:B------:R-:W-:Y:S01]  /*13f0*/  PLOP3.LUT P1, PT, PT, PT, UP3, 0x80, 0x8 ;  /* 0x000000000008781c */ /* 0x000fe20003f2f038 */
[----:B------:R-:W-:Y:S01]  /*1400*/  IMAD.MOV.U32 R2, RZ, RZ, RZ ;  /* 0x000000ffff027224 */ /* 0x000fe200078e00ff */
[----:B------:R-:W-:Y:S01]  /*1410*/  ISETP.EQ.OR P2, PT, R0, RZ, P3 ;  /* 0x000000ff0000720c */ /* 0x000fe20001f42670 */
[----:B------:R-:W3:Y:S01]  /*1420*/  LDCU UR8, c[0x0][0x38c] ;  /* 0x00007180ff0877ac */ /* 0x000ee20008000800 */
[----:B------:R-:W-:Y:S01]  /*1430*/  PLOP3.LUT P1, PT, P1, PT, PT, 0x8, 0x80 ;  /* 0x000000000080781c */ /* 0x000fe20000f2e170 */
[----:B------:R-:W4:Y:S01]  /*1440*/  LDCU.64 UR6, c[0x0][0x390] ;  /* 0x00007200ff0677ac */ /* 0x000f220008000a00 */
[----:B------:R-:W1:Y:S01]  /*1450*/  LDCU UR62, c[0x0][0x370] ;  /* 0x00006e00ff3e77ac */ /* 0x000e620008000800 */
[----:B------:R-:W1:Y:S01]  /*1460*/  LDCU.64 UR54, c[0x0][0x348] ;  /* 0x00006900ff3677ac */ /* 0x000e620008000a00 */
[----:B--2---:R-:W-:Y:S01]  /*1470*/  UIADD3 UR5, UPT, UPT, UR5, 0x1f, URZ ;  /* 0x0000001f05057890 */ /* 0x004fe2000fffe0ff */
[----:B------:R-:W2:Y:S03]  /*1480*/  LDCU UR61, c[0x0][0x374] ;  /* 0x00006e80ff3d77ac */ /* 0x000ea60008000800 */
[----:B------:R-:W-:Y:S01]  /*1490*/  USHF.R.S32.HI UR4, URZ, 0x1f, UR5 ;  /* 0x0000001fff047899 */ /* 0x000fe20008011405 */
[----:B------:R-:W-:Y:S01]  /*14a0*/  UMOV UR40, 0x1 ;  /* 0x0000000100287882 */ /* 0x000fe20000000000 */
[----:B------:R-:W-:-:S02]  /*14b0*/  UMOV UR44, URZ ;  /* 0x000000ff002c7c82 */ /* 0x000fc40008000000 */
[----:B------:R-:W-:Y:S01]  /*14c0*/  ULEA.HI UR4, UR4, UR5, URZ, 0x5 ;  /* 0x0000000504047291 */ /* 0x000fe2000f8f28ff */
[----:B------:R-:W-:Y:S01]  /*14d0*/  UMOV UR30, URZ ;  /* 0x000000ff001e7c82 */ /* 0x000fe20008000000 */
[----:B------:R-:W-:Y:S02]  /*14e0*/  UMOV UR52, URZ ;  /* 0x000000ff00347c82 */ /* 0x000fe40008000000 */
[----:B------:R-:W-:-:S04]  /*14f0*/  USHF.R.S32.HI UR4, URZ, 0x5, UR4 ;  /* 0x00000005ff047899 */ /* 0x000fc80008011404 */
[----:B---3--:R-:W-:-:S04]  /*1500*/  UIMAD UR4, UR4, UR8, URZ ;  /* 0x00000008040472a4 */ /* 0x008fc8000f8e02ff */
[----:B----4-:R-:W-:-:S04]  /*1510*/  UIMAD UR4, UR4, UR6, URZ ;  /* 0x00000006040472a4 */ /* 0x010fc8000f8e02ff */
[----:B------:R-:W-:-:S04]  /*1520*/  UIMAD UR63, UR4, UR7, URZ ;  /* 0x00000007043f72a4 */ /* 0x000fc8000f8e02ff */
[----:B------:R-:W-:Y:S02]  /*1530*/  UISETP.NE.AND UP1, UPT, UR63, URZ, UPT ;  /* 0x000000ff3f00728c */ /* 0x000fe4000bf25270 */
[----:B------:R-:W-:-:S04]  /*1540*/  UISETP.LT.U32.AND UP0, UPT, UR63, 0xc, UPT ;  /* 0x0000000c3f00788c */ /* 0x000fc8000bf01070 */
[----:B------:R-:W-:-:S04]  /*1550*/  USEL UR4, UR63, 0xc, UP0 ;  /* 0x0000000c3f047887 */ /* 0x000fc80008000000 */
[----:B------:R-:W-:Y:S02]  /*1560*/  UIADD3 UR5, UPT, UPT, UR4, -0x1, URZ ;  /* 0xffffffff04057890 */ /* 0x000fe4000fffe0ff */
[----:B------:R-:W-:Y:S02]  /*1570*/  @!UP1 UIADD3 UR5, UPT, UPT, UR4, URZ, URZ ;  /* 0x000000ff04059290 */ /* 0x000fe4000fffe0ff */
[----:B------:R-:W-:Y:S02]  /*1580*/  UIADD3 UR60, UPT, UPT, UR63, -UR4, URZ ;  /* 0x800000043f3c7290 */ /* 0x000fe4000fffe0ff */
[----:B-12---:R-:W-:-:S12]  /*1590*/  UIADD3 UR64, UPT, UPT, UR5, 0x1, URZ ;  /* 0x0000000105407890 */ /* 0x006fd8000fffe0ff */
.L_x_33:
[----:B------:R-:W1:Y:S01]  /*15a0*/  S2UR UR45, SR_CgaCtaId ;  /* 0x00000000002d79c3 */ /* 0x000e620000008800 */
[----:B------:R-:W-:Y:S01]  /*15b0*/  UMOV UR4, 0x400 ;  /* 0x0000040000047882 */ /* 0x000fe20000000000 */
[----:B------:R-:W-:Y:S01]  /*15c0*/  MOV R0, UR40 ;  /* 0x0000002800007c02 */ /* 0x000fe20008000f00 */
[----:B------:R-:W-:Y:S02]  /*15d0*/  UISETP.NE.AND UP0, UPT, UR63, URZ, UPT ;  /* 0x000000ff3f00728c */ /* 0x000fe4000bf05270 */
[----:B------:R-:W-:Y:S01]  /*15e0*/  USHF.L.U32 UR50, UR51, 0x7, URZ ;  /* 0x0000000733327899 */ /* 0x000fe200080006ff */
[----:B------:R-:W-:Y:S01]  /*15f0*/  SHF.L.U32 R0, R0, 0x1f, RZ ;  /* 0x0000001f00007819 */ /* 0x000fe200000006ff */
[----:B------:R-:W-:Y:S01]  /*1600*/  USHF.L.U32 UR34, UR24, 0x7, URZ ;  /* 0x0000000718227899 */ /* 0x000fe200080006ff */
[----:B------:R-:W-:Y:S01]  /*1610*/  UMOV UR31, URZ ;  /* 0x000000ff001f7c82 */ /* 0x000fe20008000000 */
[----:B------:R-:W-:Y:S01]  /*1620*/  UMOV UR38, URZ ;  /* 0x000000ff00267c82 */ /* 0x000fe20008000000 */
[----:B------:R-:W-:Y:S01]  /*1630*/  UMOV UR37, URZ ;  /* 0x000000ff00257c82 */ /* 0x000fe20008000000 */
[----:B------:R-:W-:Y:S01]  /*1640*/  UMOV UR36, URZ ;  /* 0x000000ff00247c82 */ /* 0x000fe20008000000 */
[----:B-1----:R-:W-:-:S04]  /*1650*/  ULEA UR45, UR45, UR4, 0x18 ;  /* 0x000000042d2d7291 */ /* 0x002fc8000f8ec0ff */
[----:B------:R-:W-:-:S09]  /*1660*/  ULEA UR4, UR44, UR45, 0x3 ;  /* 0x0000002d2c047291 */ /* 0x000fd2000f8e18ff */
[----:B------:R1:W2:Y:S01]  /*1670*/  SYNCS.PHASECHK.TRANS64.TRYWAIT P0, [UR4+0x60], R0 ;  /* 0x00006000ff0075a7 */ /* 0x0002a20008001104 */
[----:B------:R-:W-:Y:S05]  /*1680*/  BRA.U !UP0, `(.L_x_18) ;  /* 0x0000000508b47547 */ /* 0x000fea000b800000 */
[----:B------:R-:W3:Y:S01]  /*1690*/  LDCU.128 UR12, c[0x0][0x480] ;  /* 0x00009000ff0c77ac */ /* 0x000ee20008000c00 */
[----:B------:R-:W4:Y:S01]  /*16a0*/  LDCU.128 UR8, c[0x0][0x490] ;  /* 0x00009200ff0877ac */ /* 0x000f220008000c00 */
[----:B------:R-:W1:Y:S01]  /*16b0*/  LDCU.64 UR26, c[0x0][0x4c0] ;  /* 0x00009800ff1a77ac */ /* 0x000e620008000a00 */
[----:B------:R-:W1:Y:S01]  /*16c0*/  LDCU.64 UR16, c[0x0][0x4f0] ;  /* 0x00009e00ff1077ac */ /* 0x000e620008000a00 */
[----:B------:R-:W1:Y:S01]  /*16d0*/  LDCU UR19, c[0x0][0x4ec] ;  /* 0x00009d80ff1377ac */ /* 0x000e620008000800 */
[----:B---3--:R-:W-:Y:S02]  /*16e0*/  UIMAD.WIDE.U32 UR4, UR50, UR13, URZ ;  /* 0x0000000d320472a5 */ /* 0x008fe4000f8e00ff */
[----:B------:R-:W-:Y:S02]  /*16f0*/  UISETP.NE.AND UP0, UPT, UR12, 0x1, UPT ;  /* 0x000000010c00788c */ /* 0x000fe4000bf05270 */
[----:B------:R-:W-:Y:S02]  /*1700*/  USHF.R.U32.HI UR5, URZ, UR14, UR5 ;  /* 0x0000000eff057299 */ /* 0x000fe40008011605 */
[----:B------:R-:W-:-:S02]  /*1710*/  UIADD3 UR52, UPT, UPT, UR64, UR30, URZ ;  /* 0x0000001e40347290 */ /* 0x000fc4000fffe0ff */
[----:B------:R-:W-:Y:S02]  /*1720*/  USEL UR5, UR50, UR5, !UP0 ;  /* 0x0000000532057287 */ /* 0x000fe4000c000000 */
[----:B------:R-:W-:Y:S02]  /*1730*/  UISETP.NE.AND UP0, UPT, UR15, 0x1, UPT ;  /* 0x000000010f00788c */ /* 0x000fe4000bf05270 */
[----:B----4-:R-:W-:Y:S01]  /*1740*/  UIMAD.WIDE.U32 UR6, UR5, UR8, URZ ;  /* 0x00000008050672a5 */ /* 0x010fe2000f8e00ff */
[----:B------:R-:W3:Y:S01]  /*1750*/  LDCU UR8, c[0x0][0x4a0] ;  /* 0x00009400ff0877ac */ /* 0x000ee20008000800 */
[----:B------:R-:W4:Y:S05]  /*1760*/  LDCU UR51, c[0x0][0x38c] ;  /* 0x00007180ff3377ac */ /* 0x000f2a0008000800 */
[----:B------:R-:W-:Y:S01]  /*1770*/  UMOV UR4, UR7 ;  /* 0x0000000700047c82 */ /* 0x000fe20008000000 */
[----:B------:R-:W1:Y:S01]  /*1780*/  LDCU.64 UR46, c[0x0][0x390] ;  /* 0x00007200ff2e77ac */ /* 0x000e620008000a00 */
[----:B------:R-:W-:Y:S01]  /*1790*/  USHF.R.U32.HI UR4, URZ, UR9, UR4 ;  /* 0x00000009ff047299 */ /* 0x000fe20008011604 */
[----:B------:R-:W4:Y:S03]  /*17a0*/  LDCU UR9, c[0x0][0x4c8] ;  /* 0x00009900ff0977ac */ /* 0x000f260008000800 */
[----:B------:R-:W-:-:S02]  /*17b0*/  USEL UR4, UR5, UR4, !UP0 ;  /* 0x0000000405047287 */ /* 0x000fc4000c000000 */
[----:B------:R-:W-:Y:S02]  /*17c0*/  UISETP.NE.AND UP0, UPT, UR10, 0x1, UPT ;  /* 0x000000010a00788c */ /* 0x000fe4000bf05270 */
[----:B------:R-:W-:Y:S01]  /*17d0*/  UIMAD.WIDE.U32 UR6, UR4, UR11, URZ ;  /* 0x0000000b040672a5 */ /* 0x000fe2000f8e00ff */
[----:B------:R-:W1:Y:S01]  /*17e0*/  LDCU.64 UR24, c[0x0][0x4d0] ;  /* 0x00009a00ff1877ac */ /* 0x000e620008000a00 */
[----:B------:R-:W-:-:S05]  /*17f0*/  UMOV UR31, URZ ;  /* 0x000000ff001f7c82 */ /* 0x000fca0008000000 */
[----:B------:R-:W-:Y:S01]  /*1800*/  UMOV UR6, UR7 ;  /* 0x0000000700067c82 */ /* 0x000fe20008000000 */
[----:B------:R-:W-:Y:S02]  /*1810*/  UIADD3 UR7, UPT, UPT, -UR4, URZ, URZ ;  /* 0x000000ff04077290 */ /* 0x000fe4000fffe1ff */
[----:B---3--:R-:W-:Y:S02]  /*1820*/  USHF.R.U32.HI UR6, URZ, UR8, UR6 ;  /* 0x00000008ff067299 */ /* 0x008fe40008011606 */
[----:B------:R-:W-:Y:S02]  /*1830*/  UIADD3 UR8, UPT, UPT, -UR5, URZ, URZ ;  /* 0x000000ff05087290 */ /* 0x000fe4000fffe1ff */
[----:B------:R-:W-:Y:S02]  /*1840*/  USEL UR22, UR4, UR6, !UP0 ;  /* 0x0000000604167287 */ /* 0x000fe4000c000000 */
[----:B------:R-:W-:Y:S02]  /*1850*/  UIMAD UR7, UR15, UR7, UR5 ;  /* 0x000000070f0772a4 */ /* 0x000fe4000f8e0205 */
[----:B------:R-:W-:-:S02]  /*1860*/  UIADD3 UR6, UPT, UPT, -UR22, URZ, URZ ;  /* 0x000000ff16067290 */ /* 0x000fc4000fffe1ff */
[----:B------:R-:W-:Y:S02]  /*1870*/  UIMAD UR8, UR12, UR8, UR50 ;  /* 0x000000080c0872a4 */ /* 0x000fe4000f8e0232 */
[----:B------:R-:W-:Y:S02]  /*1880*/  UIMAD UR21, UR10, UR6, UR4 ;  /* 0x000000060a1572a4 */ /* 0x000fe4000f8e0204 */
[----:B-1----:R-:W-:Y:S01]  /*1890*/  UIMAD UR20, UR7, UR27, UR16 ;  /* 0x0000001b071472a4 */ /* 0x002fe2000f8e0210 */
[----:B------:R-:W1:Y:S04]  /*18a0*/  LDCU UR15, c[0x0][0x4cc] ;  /* 0x00009980ff0f77ac */ /* 0x000e680008000800 */
[----:B------:R-:W3:Y:S01]  /*18b0*/  LDCU UR6, c[0x0][0x500] ;  /* 0x0000a000ff0677ac */ /* 0x000ee20008000800 */
[----:B------:R-:W1:Y:S01]  /*18c0*/  LDCU.64 UR4, c[0x0][0x4f8] ;  /* 0x00009f00ff0477ac */ /* 0x000e620008000a00 */
[----:B------:R-:W-:-:S02]  /*18d0*/  UIADD3 UR10, UPT, UPT, UR34, 0x40, URZ ;  /* 0x00000040220a7890 */ /* 0x000fc4000fffe0ff */
[----:B------:R-:W-:Y:S02]  /*18e0*/  UIMAD UR19, UR8, UR26, UR19 ;  /* 0x0000001a081372a4 */ /* 0x000fe4000f8e0213 */
[----:B----4-:R-:W-:Y:S01]  /*18f0*/  UIMAD UR21, UR21, UR9, UR17 ;  /* 0x00000009151572a4 */ /* 0x010fe2000f8e0211 */
[----:B------:R-:W-:Y:S01]  /*1900*/  UMOV UR7, UR44 ;  /* 0x0000002c00077c82 */ /* 0x000fe20008000000 */
[----:B------:R-:W-:Y:S01]  /*1910*/  UMOV UR36, URZ ;  /* 0x000000ff00247c82 */ /* 0x000fe20008000000 */
[----:B------:R-:W-:Y:S01]  /*1920*/  UMOV UR37, URZ ;  /* 0x000000ff00257c82 */ /* 0x000fe20008000000 */
[----:B------:R-:W-:-:S08]  /*1930*/  UMOV UR38, URZ ;  /* 0x000000ff00267c82 */ /* 0x000fd00008000000 */
.L_x_23:
[----:B------:R-:W-:Y:S01]  /*1940*/  @!P3 MOV R3, 0x4000 ;  /* 0x000040000003b802 */ /* 0x000fe20000000f00 */
[----:B------:R-:W-:Y:S01]  /*1950*/  ULEA UR17, UR7, UR45, 0x3 ;  /* 0x0000002d07117291 */ /* 0x000fe2000f8e18ff */
[----:B--2---:R-:W-:Y:S11]  /*1960*/  @P0 BRA `(.L_x_19) ;  /* 0x0000000000100947 */ /* 0x004ff60003800000 */
[----:B------:R-:W-:Y:S04]  /*1970*/  MOV R4, UR40 ;  /* 0x0000002800047c02 */ /* 0x000fe80008000f00 */
[----:B------:R-:W-:Y:S04]  /*1980*/  SHF.L.U32 R4, R4, 0x1f, RZ ;  /* 0x0000001f04047819 */ /* 0x000fe800000006ff */
[----:B------:R-:W2:Y:S02]  /*1990*/  SYNCS.PHASECHK.TRANS64.TRYWAIT P0, [UR17+0x60], R4 ;  /* 0x00006004ff0075a7 */ /* 0x000ea40008001111 */
[----:B--2---:R-:W-:Y:S05]  /*19a0*/  @!P0 BRA `(.L_x_20) ;  /* 0x0000008400348947 */ /* 0x004fea0003800000 */
.L_x_19:
[----:B------:R4:W-:Y:S01]  /*19b0*/  @!P3 SYNCS.ARRIVE.TRANS64 RZ, [UR17], R3 ;  /* 0x00000003ffffb9a7 */ /* 0x0009e20008000011 */
[----:B------:R-:W-:Y:S04]  /*19c0*/  BSSY.RECONVERGENT B0, `(.L_x_21) ;  /* 0x0000003000007945 */ /* 0x000fe80003800200 */
[----:B------:R-:W-:Y:S05]  /*19d0*/  @P2 BRA `(.L_x_22) ;  /* 0x0000000000042947 */ /* 0x000fea0003800000 */
[----:B-1-3--:R-:W-:Y:S05]  /*19e0*/  BPT.TRAP 0x1 ;  /* 0x000000040000795c */ /* 0x00afea0000300000 */
.L_x_22:
[----:B-1-3--:R-:W-:Y:S05]  /*19f0*/  BSYNC.RECONVERGENT B0 ;  /* 0x0000000000007941 */ /* 0x00afea0003800200 */
.L_x_21:
[----:B------:R-:W-:Y:S02]  /*1a00*/  UIADD3 UR8, UPT, UPT, UR7, 0x1, URZ ;  /* 0x0000000107087890 */ /* 0x000fe4000fffe0ff */
[----:B------:R-:W-:Y:S02]  /*1a10*/  UIMAD UR11, UR36, UR15, UR4 ;  /* 0x0000000f240b72a4 */ /* 0x000fe4000f8e0204 */
[----:B------:R-:W-:Y:S02]  /*1a20*/  UISETP.NE.AND UP0, UPT, UR8, 0xc, UPT ;  /* 0x0000000c0800788c */ /* 0x000fe4000bf05270 */
[----:B------:R-:W-:Y:S02]  /*1a30*/  ULEA UR27, UR7, UR45, 0xd ;  /* 0x0000002d071b7291 */ /* 0x000fe4000f8e68ff */
[----:B------:R-:W-:Y:S02]  /*1a40*/  USEL UR9, URZ, 0x1, UP0 ;  /* 0x00000001ff097887 */ /* 0x000fe40008000000 */
[----:B------:R-:W-:Y:S02]  /*1a50*/  USEL UR44, UR8, URZ, UP0 ;  /* 0x000000ff082c7287 */ /* 0x000fe40008000000 */
[----:B------:R-:W-:Y:S02]  /*1a60*/  ULOP3.LUT UR40, UR40, UR9, URZ, 0x3c, !UPT ;  /* 0x0000000928287292 */ /* 0x000fe4000f8e3cff */
[----:B------:R-:W-:Y:S02]  /*1a70*/  ULEA UR8, UR44, UR45, 0x3 ;  /* 0x0000002d2c087291 */ /* 0x000fe4000f8e18ff */
[----:B------:R-:W-:Y:S02]  /*1a80*/  UIADD3 UR42, UP1, UPT, UR54, 0x80, URZ ;  /* 0x00000080362a7890 */ /* 0x000fe4000ff3e0ff */
[----:B------:R-:W-:Y:S01]  /*1a90*/  USHF.L.U32 UR18, UR31, 0x5, URZ ;  /* 0x000000051f127899 */ /* 0x000fe200080006ff */
[----:B--2---:R-:W-:Y:S01]  /*1aa0*/  MOV R0, UR40 ;  /* 0x0000002800007c02 */ /* 0x004fe20008000f00 */
[----:B------:R-:W-:Y:S02]  /*1ab0*/  UIADD3.X UR43, UPT, UPT, URZ, UR55, URZ, UP1, !UPT ;  /* 0x00000037ff2b7290 */ /* 0x000fe40008ffe4ff */
[----:B------:R-:W-:Y:S01]  /*1ac0*/  UIADD3 UR16, UPT, UPT, UR27, 0x8400, URZ ;  /* 0x000084001b107890 */ /* 0x000fe2000fffe0ff */
[----:B------:R-:W-:Y:S01]  /*1ad0*/  SHF.L.U32 R0, R0, 0x1f, RZ ;  /* 0x0000001f00007819 */ /* 0x000fe200000006ff */
[----:B------:R-:W-:Y:S02]  /*1ae0*/  UIADD3 UR28, UP0, UPT, UR54, 0x200, URZ ;  /* 0x00000200361c7890 */ /* 0x000fe4000ff1e0ff */
[----:B------:R-:W-:Y:S01]  /*1af0*/  UIADD3 UR32, UPT, UPT, UR27, 0x20400, URZ ;  /* 0x000204001b207890 */ /* 0x000fe2000fffe0ff */
[----:B------:R1:W2:Y:S01]  /*1b00*/  SYNCS.PHASECHK.TRANS64.TRYWAIT P0, [UR8+0x60], R0 ;  /* 0x00006000ff0075a7 */ /* 0x0002a20008001108 */
[----:B------:R-:W-:Y:S02]  /*1b10*/  UIMAD UR8, UR37, UR24, UR5 ;  /* 0x00000018250872a4 */ /* 0x000fe4000f8e0205 */
[----:B------:R-:W-:Y:S02]  /*1b20*/  UIMAD UR7, UR38, UR25, UR6 ;  /* 0x00000019260772a4 */ /* 0x000fe4000f8e0206 */
[----:B------:R-:W-:Y:S02]  /*1b30*/  ULEA UR8, UR8, UR11, 0x5 ;  /* 0x0000000b08087291 */ /* 0x000fe4000f8e28ff */
[----:B------:R-:W-:Y:S02]  /*1b40*/  UIADD3.X UR29, UPT, UPT, URZ, UR55, URZ, UP0, !UPT ;  /* 0x00000037ff1d7290 */ /* 0x000fe400087fe4ff */
[----:B------:R-:W-:Y:S02]  /*1b50*/  ULEA UR7, UR7, UR8, 0xa ;  /* 0x0000000807077291 */ /* 0x000fe4000f8e50ff */
[----:B------:R-:W-:Y:S02]  /*1b60*/  UIADD3 UR8, UPT, UPT, UR27, 0x21400, URZ ;  /* 0x000214001b087890 */ /* 0x000fe4000fffe0ff */
[----:B------:R-:W-:Y:S02]  /*1b70*/  UPRMT UR7, UR7, 0x5410, URZ ;  /* 0x0000541007077896 */ /* 0x000fe400080000ff */
[----:B------:R-:W-:Y:S02]  /*1b80*/  UIADD3 UR41, UPT, UPT, UR36, 0x1, URZ ;  /* 0x0000000124297890 */ /* 0x000fe4000fffe0ff */
[----:B------:R-:W-:Y:S02]  /*1b90*/  UIADD3 UR26, UPT, UPT, UR37, 0x1, URZ ;  /* 0x00000001251a7890 */ /* 0x000fe4000fffe0ff */
[----:B------:R-:W-:Y:S02]  /*1ba0*/  UISETP.NE.AND UP2, UPT, UR41, UR51, UPT ;  /* 0x000000332900728c */ /* 0x000fe4000bf45270 */
[----:B------:R-:W-:Y:S01]  /*1bb0*/  UIADD3 UR23, UPT, UPT, UR38, 0x1, URZ ;  /* 0x0000000126177890 */ /* 0x000fe2000fffe0ff */
[----:B------:R3:W-:Y:S01]  /*1bc0*/  UTMALDG.5D.IM2COL [UR16], [UR42], UR7 ;  /* 0x000000102a0073b4 */ /* 0x0007e20008060007 */
[----:B------:R-:W-:Y:S01]  /*1bd0*/  UIADD3 UR30, UPT, UPT, UR30, 0x1, URZ ;  /* 0x000000011e1e7890 */ /* 0x000fe2000fffe0ff */
[----:B------:R-:W-:Y:S01]  /*1be0*/  UMOV UR48, 0x0 ;  /* 0x0000000000307882 */ /* 0x000fe20000000000 */
[----:B------:R-:W-:Y:S01]  /*1bf0*/  UMOV UR49, 0x10000000 ;  /* 0x1000000000317882 */ /* 0x000fe20000000000 */
[----:B------:R-:W-:Y:S01]  /*1c00*/  UMOV UR33, UR17 ;  /* 0x0000001100217c82 */ /* 0x000fe20008000000 */
[----:B------:R-:W-:Y:S01]  /*1c10*/  UMOV UR35, UR18 ;  /* 0x0000001200237c82 */ /* 0x000fe20008000000 */
[----:B------:R-:W-:Y:S02]  /*1c20*/  UMOV UR12, UR36 ;  /* 0x00000024000c7c82 */ /* 0x000fe40008000000 */
[----:B------:R-:W-:Y:S01]  /*1c30*/  @UP2 UIADD3 UR26, UPT, UPT, UR37, URZ, URZ ;  /* 0x000000ff251a2290 */ /* 0x000fe2000fffe0ff */
[----:B------:R4:W-:Y:S01]  /*1c40*/  UTMALDG.5D [UR32], [UR28], desc[UR48] ;  /* 0x000030201c0075b4 */ /* 0x0009e20008021000 */
[----:B------:R-:W-:Y:S01]  /*1c50*/  UMOV UR13, UR37 ;  /* 0x00000025000d7c82 */ /* 0x000fe20008000000 */
[----:B------:R-:W-:Y:S01]  /*1c60*/  UMOV UR14, UR38 ;  /* 0x00000026000e7c82 */ /* 0x000fe20008000000 */
[----:B------:R-:W-:Y:S01]  /*1c70*/  UISETP.NE.AND UP1, UPT, UR26, UR46, UPT ;  /* 0x0000002e1a00728c */ /* 0x000fe2000bf25270 */
[----:B------:R-:W-:Y:S01]  /*1c80*/  UMOV UR9, UR17 ;  /* 0x0000001100097c82 */ /* 0x000fe20008000000 */
[----:B------:R-:W-:Y:S02]  /*1c90*/  UMOV UR11, UR18 ;  /* 0x00000012000b7c82 */ /* 0x000fe40008000000 */
[----:B------:R1:W-:Y:S07]  /*1ca0*/  UTMALDG.5D [UR8], [UR28], desc[UR48] ;  /* 0x000030081c0075b4 */ /* 0x0003ee0008021000 */
[----:B------:R-:W-:Y:S04]  /*1cb0*/  @UP1 UIADD3 UR23, UPT, UPT, UR38, URZ, URZ ;  /* 0x000000ff26171290 */ /* 0x000fe8000fffe0ff */
[----:B------:R-:W-:Y:S01]  /*1cc0*/  UISETP.NE.AND UP0, UPT, UR23, UR47, UPT ;  /* 0x0000002f1700728c */ /* 0x000fe2000bf05270 */
[----:B---3--:R-:W-:Y:S03]  /*1cd0*/  UMOV UR7, UR44 ;  /* 0x0000002c00077c82 */ /* 0x008fe60008000000 */
[----:B----4-:R-:W-:Y:S02]  /*1ce0*/  USEL UR38, UR23, URZ, UP0 ;  /* 0x000000ff17267287 */ /* 0x010fe40008000000 */
[----:B------:R-:W-:Y:S02]  /*1cf0*/  USEL UR36, UR41, URZ, UP2 ;  /* 0x000000ff29247287 */ /* 0x000fe40009000000 */
[----:B------:R-:W-:Y:S02]  /*1d00*/  USEL UR37, UR26, URZ, UP1 ;  /* 0x000000ff1a257287 */ /* 0x000fe40008800000 */
[----:B-1----:R-:W-:Y:S02]  /*1d10*/  UIADD3 UR8, UPT, UPT, UR31, 0x1, URZ ;  /* 0x000000011f087890 */ /* 0x002fe4000fffe0ff */
[----:B------:R-:W-:Y:S02]  /*1d20*/  @UP0 UIADD3 UR8, UPT, UPT, UR31, URZ, URZ ;  /* 0x000000ff1f080290 */ /* 0x000fe4000fffe0ff */
[----:B------:R-:W-:Y:S05]  /*1d30*/  UISETP.NE.AND UP0, UPT, UR30, UR52, UPT ;  /* 0x000000341e00728c */ /* 0x000fea000bf05270 */
[----:B------:R-:W-:Y:S04]  /*1d40*/  UMOV UR31, UR8 ;  /* 0x00000008001f7c82 */ /* 0x000fe80008000000 */
[----:B------:R-:W-:Y:S05]  /*1d50*/  BRA.U UP0, `(.L_x_23) ;  /* 0xfffffff900f87547 */ /* 0x000fea000b83ffff */
.L_x_18:
[----:B------:R-:W-:Y:S01]  /*1d60*/  ULEA UR4, UR44, UR45, 0x3 ;  /* 0x0000002d2c047291 */ /* 0x000fe2000f8e18ff */
[----:B-1----:R-:W-:Y:S01]  /*1d70*/  MOV R0, UR40 ;  /* 0x0000002800007c02 */ /* 0x002fe20008000f00 */
[----:B------:R-:W-:Y:S01]  /*1d80*/  @!P1 SYNCS.ARRIVE.TRANS64.A1T0 RZ, [UR45+0x108], RZ ;  /* 0x000108ffffff99a7 */ /* 0x000fe2000810002d */
[----:B------:R-:W-:Y:S02]  /*1d90*/  UISETP.GE.AND UP0, UPT, UR60, 0x1, UPT ;  /* 0x000000013c00788c */ /* 0x000fe4000bf06270 */
[----:B------:R-:W-:-:S04]  /*1da0*/  SHF.L.U32 R0, R0, 0x1f, RZ ;  /* 0x0000001f00007819 */ /* 0x000fc800000006ff */
[----:B--2---:R1:W2:Y:S03]  /*1db0*/  SYNCS.PHASECHK.TRANS64.TRYWAIT P0, [UR4+0x60], R0 ;  /* 0x00006000ff0075a7 */ /* 0x0042a60008001104 */
[----:B------:R-:W-:Y:S05]  /*1dc0*/  BRA.U !UP0, `(.L_x_24) ;  /* 0x0000000508bc7547 */ /* 0x000fea000b800000 */
[----:B------:R-:W3:Y:S01]  /*1dd0*/  LDCU.128 UR8, c[0x0][0x480] ;  /* 0x00009000ff0877ac */ /* 0x000ee20008000c00 */
[----:B------:R-:W4:Y:S01]  /*1de0*/  LDCU.128 UR16, c[0x0][0x490] ;  /* 0x00009200ff1077ac */ /* 0x000f220008000c00 */
[----:B------:R-:W1:Y:S01]  /*1df0*/  LDCU.64 UR20, c[0x0][0x4c0] ;  /* 0x00009800ff1477ac */ /* 0x000e620008000a00 */
[----:B------:R-:W1:Y:S01]  /*1e00*/  LDCU UR13, c[0x0][0x4c8] ;  /* 0x00009900ff0d77ac */ /* 0x000e620008000800 */
[----:B------:R-:W-:Y:S02]  /*1e10*/  UIADD3 UR52, UPT, UPT, UR60, UR52, URZ ;  /* 0x000000343c347290 */ /* 0x000fe4000fffe0ff */
[----:B---3--:R-:W-:Y:S02]  /*1e20*/  UIMAD.WIDE.U32 UR4, UR50, UR9, URZ ;  /* 0x00000009320472a5 */ /* 0x008fe4000f8e00ff */
[----:B------:R-:W-:Y:S02]  /*1e30*/  UISETP.NE.AND UP0, UPT, UR8, 0x1, UPT ;  /* 0x000000010800788c */ /* 0x000fe4000bf05270 */
[----:B------:R-:W-:Y:S01]  /*1e40*/  USHF.R.U32.HI UR5, URZ, UR10, UR5 ;  /* 0x0000000aff057299 */ /* 0x000fe20008011605 */
[----:B------:R-:W3:Y:S03]  /*1e50*/  LDCU UR9, c[0x0][0x4a0] ;  /* 0x00009400ff0977ac */ /* 0x000ee60008000800 */
[----:B------:R-:W-:-:S02]  /*1e60*/  USEL UR5, UR50, UR5, !UP0 ;  /* 0x0000000532057287 */ /* 0x000fc4000c000000 */
[----:B------:R-:W-:Y:S02]  /*1e70*/  UISETP.NE.AND UP0, UPT, UR11, 0x1, UPT ;  /* 0x000000010b00788c */ /* 0x000fe4000bf05270 */
[----:B----4-:R-:W-:Y:S01]  /*1e80*/  UIMAD.WIDE.U32 UR6, UR5, UR16, URZ ;  /* 0x00000010050672a5 */ /* 0x010fe2000f8e00ff */
[----:B------:R-:W1:Y:S01]  /*1e90*/  LDCU UR10, c[0x0][0x4ec] ;  /* 0x00009d80ff0a77ac */ /* 0x000e620008000800 */
[----:B------:R-:W4:Y:S05]  /*1ea0*/  LDCU UR59, c[0x0][0x38c] ;  /* 0x00007180ff3b77ac */ /* 0x000f2a0008000800 */
[----:B------:R-:W-:Y:S01]  /*1eb0*/  UMOV UR4, UR7 ;  /* 0x0000000700047c82 */ /* 0x000fe20008000000 */
[----:B------:R-:W1:Y:S01]  /*1ec0*/  LDCU UR23, c[0x0][0x4cc] ;  /* 0x00009980ff1777ac */ /* 0x000e620008000800 */
[----:B------:R-:W-:Y:S01]  /*1ed0*/  USHF.R.U32.HI UR4, URZ, UR17, UR4 ;  /* 0x00000011ff047299 */ /* 0x000fe20008011604 */
[----:B------:R-:W4:Y:S03]  /*1ee0*/  LDCU.64 UR16, c[0x0][0x4f0] ;  /* 0x00009e00ff1077ac */ /* 0x000f260008000a00 */
[----:B------:R-:W-:-:S02]  /*1ef0*/  USEL UR4, UR5, UR4, !UP0 ;  /* 0x0000000405047287 */ /* 0x000fc4000c000000 */
[----:B------:R-:W-:Y:S02]  /*1f00*/  UISETP.NE.AND UP0, UPT, UR18, 0x1, UPT ;  /* 0x000000011200788c */ /* 0x000fe4000bf05270 */
[----:B------:R-:W-:Y:S01]  /*1f10*/  UIMAD.WIDE.U32 UR6, UR4, UR19, URZ ;  /* 0x00000013040672a5 */ /* 0x000fe2000f8e00ff */
[----:B------:R-:W1:Y:S01]  /*1f20*/  LDCU.64 UR32, c[0x0][0x4d0] ;  /* 0x00009a00ff2077ac */ /* 0x000e620008000a00 */
[----:B------:R-:W-:-:S05]  /*1f30*/  UMOV UR49, UR60 ;  /* 0x0000003c00317c82 */ /* 0x000fca0008000000 */
[----:B------:R-:W-:Y:S01]  /*1f40*/  UMOV UR6, UR7 ;  /* 0x0000000700067c82 */ /* 0x000fe20008000000 */
[----:B------:R-:W-:Y:S02]  /*1f50*/  UIADD3 UR7, UPT, UPT, -UR5, URZ, URZ ;  /* 0x000000ff05077290 */ /* 0x000fe4000fffe1ff */
[----:B---3--:R-:W-:Y:S02]  /*1f60*/  USHF.R.U32.HI UR6, URZ, UR9, UR6 ;  /* 0x00000009ff067299 */ /* 0x008fe40008011606 */
[----:B------:R-:W-:Y:S02]  /*1f70*/  UIMAD UR7, UR8, UR7, UR50 ;  /* 0x00000007080772a4 */ /* 0x000fe4000f8e0232 */
[----:B------:R-:W-:Y:S02]  /*1f80*/  USEL UR14, UR4, UR6, !UP0 ;  /* 0x00000006040e7287 */ /* 0x000fe4000c000000 */
[----:B------:R-:W-:Y:S02]  /*1f90*/  UIADD3 UR6, UPT, UPT, -UR4, URZ, URZ ;  /* 0x000000ff04067290 */ /* 0x000fe4000fffe1ff */
[----:B------:R-:W-:-:S02]  /*1fa0*/  UIADD3 UR9, UPT, UPT, -UR14, URZ, URZ ;  /* 0x000000ff0e097290 */ /* 0x000fc4000fffe1ff */
[----:B------:R-:W-:Y:S02]  /*1fb0*/  UIMAD UR12, UR11, UR6, UR5 ;  /* 0x000000060b0c72a4 */ /* 0x000fe4000f8e0205 */
[----:B------:R-:W-:Y:S02]  /*1fc0*/  UIMAD UR9, UR18, UR9, UR4 ;  /* 0x00000009120972a4 */ /* 0x000fe4000f8e0204 */
[----:B-1----:R-:W-:Y:S01]  /*1fd0*/  UIMAD UR11, UR7, UR20, UR10 ;  /* 0x00000014070b72a4 */ /* 0x002fe2000f8e020a */
[----:B------:R-:W1:Y:S02]  /*1fe0*/  LDCU.64 UR50, c[0x0][0x390] ;  /* 0x00007200ff3277ac */ /* 0x000e640008000a00 */
[----:B------:R-:W3:Y:S01]  /*1ff0*/  LDCU UR6, c[0x0][0x500] ;  /* 0x0000a000ff0677ac */ /* 0x000ee20008000800 */
[----:B------:R-:W1:Y:S01]  /*2000*/  LDCU.64 UR4, c[0x0][0x4f8] ;  /* 0x00009f00ff0477ac */ /* 0x000e620008000a00 */
[----:B------:R-:W-:Y:S02]  /*2010*/  UIADD3 UR18, UPT, UPT, UR34, 0x40, URZ ;  /* 0x0000004022127890 */ /* 0x000fe4000fffe0ff */
[----:B----4-:R-:W-:-:S02]  /*2020*/  UIMAD UR12, UR12, UR21, UR16 ;  /* 0x000000150c0c72a4 */ /* 0x010fc4000f8e0210 */
[----:B------:R-:W-:Y:S01]  /*2030*/  UIMAD UR13, UR9, UR13, UR17 ;  /* 0x0000000d090d72a4 */ /* 0x000fe2000f8e0211 */
[----:B------:R-:W-:-:S11]  /*2040*/  UMOV UR7, UR44 ;  /* 0x0000002c00077c82 */ /* 0x000fd60008000000 */
.L_x_29:
[----:B----4-:R-:W-:Y:S01]  /*2050*/  @!P3 MOV R3, 0x4000 ;  /* 0x000040000003b802 */ /* 0x010fe20000000f00 */
[----:B------:R-:W-:Y:S01]  /*2060*/  ULEA UR9, UR7, UR45, 0x3 ;  /* 0x0000002d07097291 */ /* 0x000fe2000f8e18ff */
[----:B--2---:R-:W-:Y:S11]  /*2070*/  @P0 BRA `(.L_x_25) ;  /* 0x0000000000100947 */ /* 0x004ff60003800000 */
[----:B------:R-:W-:Y:S04]  /*2080*/  MOV R4, UR40 ;  /* 0x0000002800047c02 */ /* 0x000fe80008000f00 */
[----:B------:R-:W-:Y:S04]  /*2090*/  SHF.L.U32 R4, R4, 0x1f, RZ ;  /* 0x0000001f04047819 */ /* 0x000fe800000006ff */
[----:B------:R-:W2:Y:S02]  /*20a0*/  SYNCS.PHASECHK.TRANS64.TRYWAIT P0, [UR9+0x60], R4 ;  /* 0x00006004ff0075a7 */ /* 0x000ea40008001109 */
[----:B--2---:R-:W-:Y:S05]  /*20b0*/  @!P0 BRA `(.L_x_26) ;  /* 0x0000007c00888947 */ /* 0x004fea0003800000 */
.L_x_25:
[----:B------:R4:W-:Y:S01]  /*20c0*/  @!P3 SYNCS.ARRIVE.TRANS64 RZ, [UR9], R3 ;  /* 0x00000003ffffb9a7 */ /* 0x0009e20008000009 */
[----:B------:R-:W-:Y:S04]  /*20d0*/  BSSY.RECONVERGENT B0, `(.L_x_27) ;  /* 0x0000003000007945 */ /* 0x000fe80003800200 */
[----:B------:R-:W-:Y:S05]  /*20e0*/  @P2 BRA `(.L_x_28) ;  /* 0x0000000000042947 */ /* 0x000fea0003800000 */
[----:B-1-3--:R-:W-:Y:S05]  /*20f0*/  BPT.TRAP 0x1 ;  /* 0x000000040000795c */ /* 0x00afea0000300000 */
.L_x_28:
[----:B-1-3--:R-:W-:Y:S05]  /*2100*/  BSYNC.RECONVERGENT B0 ;  /* 0x0000000000007941 */ /* 0x00afea0003800200 */
.L_x_27:
[----:B------:R-:W-:Y:S02]  /*2110*/  UIADD3 UR8, UPT, UPT, UR7, 0x1, URZ ;  /* 0x0000000107087890 */ /* 0x000fe4000fffe0ff */
[----:B------:R-:W-:Y:S02]  /*2120*/  UIMAD UR16, UR36, UR23, UR4 ;  /* 0x00000017241072a4 */ /* 0x000fe4000f8e0204 */
[----:B------:R-:W-:Y:S02]  /*2130*/  UISETP.NE.AND UP0, UPT, UR8, 0xc, UPT ;  /* 0x0000000c0800788c */ /* 0x000fe4000bf05270 */
[----:B------:R-:W-:Y:S02]  /*2140*/  UIMAD UR15, UR37, UR32, UR5 ;  /* 0x00000020250f72a4 */ /* 0x000fe4000f8e0205 */
[----:B------:R-:W-:Y:S02]  /*2150*/  USEL UR10, URZ, 0x1, UP0 ;  /* 0x00000001ff0a7887 */ /* 0x000fe40008000000 */
[----:B------:R-:W-:Y:S02]  /*2160*/  USEL UR44, UR8, URZ, UP0 ;  /* 0x000000ff082c7287 */ /* 0x000fe40008000000 */
[----:B------:R-:W-:Y:S02]  /*2170*/  ULOP3.LUT UR40, UR40, UR10, URZ, 0x3c, !UPT ;  /* 0x0000000a28287292 */ /* 0x000fe4000f8e3cff */
[----:B------:R-:W-:Y:S02]  /*2180*/  ULEA UR8, UR44, UR45, 0x3 ;  /* 0x0000002d2c087291 */ /* 0x000fe4000f8e18ff */
[----:B------:R-:W-:Y:S02]  /*2190*/  ULEA UR19, UR7, UR45, 0xd ;  /* 0x0000002d07137291 */ /* 0x000fe4000f8e68ff */
[----:B------:R-:W-:Y:S01]  /*21a0*/  UIMAD UR7, UR38, UR33, UR6 ;  /* 0x00000021260772a4 */ /* 0x000fe2000f8e0206 */
[----:B--2---:R-:W-:Y:S01]  /*21b0*/  MOV R0, UR40 ;  /* 0x0000002800007c02 */ /* 0x004fe20008000f00 */
[----:B------:R-:W-:Y:S02]  /*21c0*/  ULEA UR15, UR15, UR16, 0x5 ;  /* 0x000000100f0f7291 */ /* 0x000fe4000f8e28ff */
[----:B------:R-:W-:Y:S01]  /*21d0*/  UIADD3 UR46, UP1, UPT, UR54, 0x80, URZ ;  /* 0x00000080362e7890 */ /* 0x000fe2000ff3e0ff */
[----:B------:R-:W-:Y:S01]  /*21e0*/  SHF.L.U32 R0, R0, 0x1f, RZ ;  /* 0x0000001f00007819 */ /* 0x000fe200000006ff */
[----:B------:R-:W-:Y:S02]  /*21f0*/  ULEA UR7, UR7, UR15, 0xa ;  /* 0x0000000f07077291 */ /* 0x000fe4000f8e50ff */
[----:B------:R-:W-:Y:S01]  /*2200*/  USHF.L.U32 UR27, UR31, 0x5, URZ ;  /* 0x000000051f1b7899 */ /* 0x000fe200080006ff */
[----:B------:R1:W2:Y:S01]  /*2210*/  SYNCS.PHASECHK.TRANS64.TRYWAIT P0, [UR8+0x60], R0 ;  /* 0x00006000ff0075a7 */ /* 0x0002a20008001108 */
[----:B------:R-:W-:Y:S02]  /*2220*/  UIADD3.X UR47, UPT, UPT, URZ, UR55, URZ, UP1, !UPT ;  /* 0x00000037ff2f7290 */ /* 0x000fe40008ffe4ff */
[----:B------:R-:W-:Y:S02]  /*2230*/  UIADD3 UR8, UPT, UPT, UR19, 0x8400, URZ ;  /* 0x0000840013087890 */ /* 0x000fe4000fffe0ff */
[----:B------:R-:W-:Y:S02]  /*2240*/  UPRMT UR7, UR7, 0x5410, URZ ;  /* 0x0000541007077896 */ /* 0x000fe400080000ff */
[----:B------:R-:W-:Y:S02]  /*2250*/  UIADD3 UR48, UPT, UPT, UR36, 0x1, URZ ;  /* 0x0000000124307890 */ /* 0x000fe4000fffe0ff */
[----:B------:R-:W-:Y:S02]  /*2260*/  UIADD3 UR41, UPT, UPT, UR37, 0x1, URZ ;  /* 0x0000000125297890 */ /* 0x000fe4000fffe0ff */
[----:B------:R-:W-:Y:S02]  /*2270*/  UISETP.NE.AND UP2, UPT, UR48, UR59, UPT ;  /* 0x0000003b3000728c */ /* 0x000fe4000bf45270 */
[----:B------:R-:W-:Y:S02]  /*2280*/  UIADD3 UR42, UP0, UPT, UR54, 0x200, URZ ;  /* 0x00000200362a7890 */ /* 0x000fe4000ff1e0ff */
[----:B------:R-:W-:Y:S02]  /*2290*/  UIADD3 UR24, UPT, UPT, UR19, 0x20400, URZ ;  /* 0x0002040013187890 */ /* 0x000fe4000fffe0ff */
[----:B------:R-:W-:Y:S02]  /*22a0*/  UIADD3.X UR43, UPT, UPT, URZ, UR55, URZ, UP0, !UPT ;  /* 0x00000037ff2b7290 */ /* 0x000fe400087fe4ff */
[----:B------:R-:W-:Y:S02]  /*22b0*/  UIADD3 UR16, UPT, UPT, UR19, 0x21400, URZ ;  /* 0x0002140013107890 */ /* 0x000fe4000fffe0ff */
[----:B------:R-:W-:Y:S02]  /*22c0*/  UIADD3 UR35, UPT, UPT, UR38, 0x1, URZ ;  /* 0x0000000126237890 */ /* 0x000fe4000fffe0ff */
[----:B------:R-:W-:Y:S01]  /*22d0*/  @UP2 UIADD3 UR41, UPT, UPT, UR37, URZ, URZ ;  /* 0x000000ff25292290 */ /* 0x000fe2000fffe0ff */
[----:B------:R-:W-:Y:S01]  /*22e0*/  UMOV UR10, UR27 ;  /* 0x0000001b000a7c82 */ /* 0x000fe20008000000 */
[----:B------:R-:W-:Y:S02]  /*22f0*/  UMOV UR56, 0x0 ;  /* 0x0000000000387882 */ /* 0x000fe40000000000 */
[----:B------:R-:W-:Y:S01]  /*2300*/  UISETP.NE.AND UP1, UPT, UR41, UR50, UPT ;  /* 0x000000322900728c */ /* 0x000fe2000bf25270 */
[----:B------:R3:W-:Y:S01]  /*2310*/  UTMALDG.5D.IM2COL [UR8], [UR46], UR7 ;  /* 0x000000082e0073b4 */ /* 0x0007e20008060007 */
[----:B------:R-:W-:Y:S01]  /*2320*/  UMOV UR57, 0x10000000 ;  /* 0x1000000000397882 */ /* 0x000fe20000000000 */
[----:B------:R-:W-:Y:S01]  /*2330*/  UMOV UR25, UR9 ;  /* 0x0000000900197c82 */ /* 0x000fe20008000000 */
[----:B------:R-:W-:Y:S01]  /*2340*/  UMOV UR26, UR34 ;  /* 0x00000022001a7c82 */ /* 0x000fe20008000000 */
[----:B------:R-:W-:Y:S01]  /*2350*/  UMOV UR28, UR36 ;  /* 0x00000024001c7c82 */ /* 0x000fe20008000000 */
[----:B------:R-:W-:Y:S01]  /*2360*/  UMOV UR29, UR37 ;  /* 0x00000025001d7c82 */ /* 0x000fe20008000000 */
[----:B------:R-:W-:Y:S01]  /*2370*/  UMOV UR30, UR38 ;  /* 0x00000026001e7c82 */ /* 0x000fe20008000000 */
[----:B------:R-:W-:Y:S01]  /*2380*/  UMOV UR20, UR36 ;  /* 0x0000002400147c82 */ /* 0x000fe20008000000 */
[----:B------:R-:W-:Y:S01]  /*2390*/  USEL UR36, UR48, URZ, UP2 ;  /* 0x000000ff30247287 */ /* 0x000fe20009000000 */
[----:B------:R1:W-:Y:S01]  /*23a0*/  UTMALDG.5D [UR24], [UR42], desc[UR56] ;  /* 0x000038182a0075b4 */ /* 0x0003e20008021000 */
[----:B------:R-:W-:Y:S01]  /*23b0*/  @UP1 UIADD3 UR35, UPT, UPT, UR38, URZ, URZ ;  /* 0x000000ff26231290 */ /* 0x000fe2000fffe0ff */
[----:B------:R-:W-:Y:S01]  /*23c0*/  UMOV UR21, UR37 ;  /* 0x0000002500157c82 */ /* 0x000fe20008000000 */
[----:B------:R-:W-:Y:S02]  /*23d0*/  USEL UR37, UR41, URZ, UP1 ;  /* 0x000000ff29257287 */ /* 0x000fe40008800000 */
[----:B------:R-:W-:Y:S01]  /*23e0*/  UISETP.NE.AND UP0, UPT, UR35, UR51, UPT ;  /* 0x000000332300728c */ /* 0x000fe2000bf05270 */
[----:B------:R-:W-:Y:S01]  /*23f0*/  UMOV UR22, UR38 ;  /* 0x0000002600167c82 */ /* 0x000fe20008000000 */
[----:B------:R-:W-:Y:S02]  /*2400*/  UMOV UR17, UR9 ;  /* 0x0000000900117c82 */ /* 0x000fe40008000000 */
[----:B------:R-:W-:Y:S01]  /*2410*/  USEL UR38, UR35, URZ, UP0 ;  /* 0x000000ff23267287 */ /* 0x000fe20008000000 */
[----:B------:R-:W-:Y:S02]  /*2420*/  UMOV UR19, UR27 ;  /* 0x0000001b00137c82 */ /* 0x000fe40008000000 */
[----:B------:R1:W-:Y:S01]  /*2430*/  UTMALDG.5D [UR16], [UR42], desc[UR56] ;  /* 0x000038102a0075b4 */ /* 0x0003e20008021000 */
[----:B---3--:R-:W-:Y:S03]  /*2440*/  UIADD3 UR8, UPT, UPT, UR31, 0x1, URZ ;  /* 0x000000011f087890 */ /* 0x008fe6000fffe0ff */
[----:B------:R-:W-:Y:S02]  /*2450*/  @UP0 UIADD3 UR8, UPT, UPT, UR31, URZ, URZ ;  /* 0x000000ff1f080290 */ /* 0x000fe4000fffe0ff */
[----:B------:R-:W-:Y:S02]  /*2460*/  UISETP.GT.U32.AND UP0, UPT, UR49, 0x1, UPT ;  /* 0x000000013100788c */ /* 0x000fe4000bf04070 */
[----:B------:R-:W-:Y:S03]  /*2470*/  UIADD3 UR7, UPT, UPT, UR49, -0x1, URZ ;  /* 0xffffffff31077890 */ /* 0x000fe6000fffe0ff */
[----:B------:R-:W-:Y:S04]  /*2480*/  UMOV UR31, UR8 ;  /* 0x00000008001f7c82 */ /* 0x000fe80008000000 */
[----:B------:R-:W-:Y:S01]  /*2490*/  UMOV UR49, UR7 ;  /* 0x0000000700317c82 */ /* 0x000fe20008000000 */
[----:B------:R-:W-:Y:S01]  /*24a0*/  UMOV UR7, UR44 ;  /* 0x0000002c00077c82 */ /* 0x000fe20008000000 */
[----:B-1----:R-:W-:Y:S05]  /*24b0*/  BRA.U UP0, `(.L_x_29) ;  /* 0xfffffff900e47547 */ /* 0x002fea000b83ffff */
.L_x_24:
[----:B----4-:R-:W-:Y:S01]  /*24c0*/  SHF.L.U32 R3, R2, 0x1f, RZ ;  /* 0x0000001f02037819 */ /* 0x010fe200000006ff */
[----:B------:R-:W-:-:S03]  /*24d0*/  NOP ;  /* 0x0000000000007918 */ /* 0x000fc60000000000 */
[----:B--2---:R-:W2:Y:S02]  /*24e0*/  SYNCS.PHASECHK.TRANS64.TRYWAIT P0, [UR45+0x110], R3 ;  /* 0x00011003ff0075a7 */ /* 0x004ea4000800112d */
[----:B--2---:R-:W-:Y:S05]  /*24f0*/  @!P0 BRA `(.L_x_30) ;  /* 0x0000007800908947 */ /* 0x004fea0003800000 */
.L_x_135:
[----:B------:R-:W2:Y:S01]  /*2500*/  LDS.128 R4, [UR45+0x150] ;  /* 0x0001502dff047984 */ /* 0x000ea20008000c00 */
[----:B------:R-:W-:Y:S02]  /*2510*/  UIADD3 UR4, UPT, UPT, UR45, 0x118, URZ ;  /* 0x000001182d047890 */ /* 0x000fe4000fffe0ff */
[----:B------:R-:W-:Y:S01]  /*2520*/  UISETP.GE.AND UP0, UPT, UR39, 0x1, UPT ;  /* 0x000000012700788c */ /* 0x000fe2000bf06270 */
[----:B------:R-:W-:Y:S01]  /*2530*/  @!PT LDS RZ, [RZ] ;  /* 0x00000000fffff984 */ /* 0x000fe20000000800 */
[----:B------:R-:W-:Y:S01]  /*2540*/  @!PT LDS RZ, [RZ] ;  /* 0x00000000fffff984 */ /* 0x000fe20000000800 */
[----:B------:R-:W-:Y:S01]  /*2550*/  @!PT LDS RZ, [RZ] ;  /* 0x00000000fffff984 */ /* 0x000fe20000000800 */
[----:B------:R-:W-:Y:S01]  /*2560*/  @!PT LDS RZ, [RZ] ;  /* 0x00000000fffff984 */ /* 0x000fe20000000800 */
[----:B------:R3:W-:Y:S06]  /*2570*/  MEMBAR.ALL.CTA ;  /* 0x0000000000007992 */ /* 0x0007ec0000008000 */
[----:B---3--:R-:W3:Y:S01]  /*2580*/  FENCE.VIEW.ASYNC.S ;  /* 0x00000000000073c6 */ /* 0x008ee20000000000 */
[----:B------:R-:W-:-:S09]  /*2590*/  UPRMT UR4, URZ, 0x654, UR4 ;  /* 0x00000654ff047896 */ /* 0x000fd20008000004 */
[----:B---3--:R-:W-:Y:S01]  /*25a0*/  SYNCS.ARRIVE.TRANS64.RED.A1T0 RZ, [UR4], RZ ;  /* 0x000000ffffff79a7 */ /* 0x008fe20008100404 */
[----:B--2---:R-:W-:-:S13]  /*25b0*/  LOP3.LUT P0, RZ, R6, 0x1, RZ, 0xc0, !PT ;  /* 0x0000000106ff7812 */ /* 0x004fda000780c0ff */
[----:B------:R-:W-:Y:S01]  /*25c0*/  VOTEU.ANY UP1, P0 ;  /* 0x0000000000ff7886 */ /* 0x000fe20000020100 */
[----:B------:R-:W-:-:S13]  /*25d0*/  PLOP3.LUT P0, PT, PT, PT, UP1, 0x80, 0x8 ;  /* 0x000000000008781c */ /* 0x000fda0003f0f018 */
[----:B-1----:R-:W-:Y:S02]  /*25e0*/  @P0 MOV R0, R4 ;  /* 0x0000000400000202 */ /* 0x002fe40000000f00 */
[----:B------:R-:W-:Y:S02]  /*25f0*/  @P0 LOP3.LUT R4, R5, 0xffff, RZ, 0xc0, !PT ;  /* 0x0000ffff05040812 */ /* 0x000fe400078ec0ff */
[----:B------:R-:W-:Y:S02]  /*2600*/  @P0 R2UR UR6, R0 ;  /* 0x00000000000602ca */ /* 0x000fe400000e0000 */
[----:B------:R-:W-:-:S11]  /*2610*/  @P0 R2UR UR5, R4 ;  /* 0x00000000040502ca */ /* 0x000fd600000e0000 */
[----:B------:R-:W-:Y:S02]  /*2620*/  @UP1 UMOV UR58, UR6 ;  /* 0x00000006003a1c82 */ /* 0x000fe40008000000 */
[----:B------:R-:W-:Y:S01]  /*2630*/  @UP1 UMOV UR53, UR5 ;  /* 0x0000000500351c82 */ /* 0x000fe20008000000 */
[----:B------:R-:W-:Y:S05]  /*2640*/  BRA.U !UP0, `(.L_x_31) ;  /* 0x0000000108d47547 */ /* 0x000fea000b800000 */
[----:B------:R-:W1:Y:S01]  /*2650*/  LDCU.128 UR16, c[0x0][0xc10] ;  /* 0x00018200ff1077ac */ /* 0x000e620008000c00 */
[----:B------:R-:W2:Y:S01]  /*2660*/  LDCU UR20, c[0x0][0xc20] ;  /* 0x00018400ff1477ac */ /* 0x000ea20008000800 */
[----:B------:R-:W3:Y:S01]  /*2670*/  LDCU UR13, c[0x0][0xc0c] ;  /* 0x00018180ff0d77ac */ /* 0x000ee20008000800 */
[----:B------:R-:W4:Y:S01]  /*2680*/  LDCU.64 UR14, c[0x0][0xc28] ;  /* 0x00018500ff0e77ac */ /* 0x000f220008000a00 */
[----:B------:R-:W-:Y:S02]  /*2690*/  UISETP.NE.AND UP3, UPT, UR39, 0x1, UPT ;  /* 0x000000012700788c */ /* 0x000fe4000bf65270 */
[----:B-1----:R-:W-:Y:S02]  /*26a0*/  UIMAD.WIDE.U32 UR4, UR61, UR19, URZ ;  /* 0x000000133d0472a5 */ /* 0x002fe4000f8e00ff */
[----:B------:R-:W-:Y:S02]  /*26b0*/  UIMAD.WIDE.U32 UR6, UR62, UR16, URZ ;  /* 0x000000103e0672a5 */ /* 0x000fe4000f8e00ff */
[----:B------:R-:W-:-:S02]  /*26c0*/  UISETP.NE.AND UP0, UPT, UR18, 0x1, UPT ;  /* 0x000000011200788c */ /* 0x000fc4000bf05270 */
[----:B------:R-:W-:Y:S01]  /*26d0*/  UIMAD.WIDE.U32 UR10, UR53, UR19, URZ ;  /* 0x00000013350a72a5 */ /* 0x000fe2000f8e00ff */
[----:B------:R-:W-:Y:S01]  /*26e0*/  UMOV UR4, UR5 ;  /* 0x0000000500047c82 */ /* 0x000fe20008000000 */
[----:B---3--:R-:W-:Y:S02]  /*26f0*/  UISETP.NE.AND UP2, UPT, UR13, 0x1, UPT ;  /* 0x000000010d00788c */ /* 0x008fe4000bf45270 */
[----:B--2---:R-:W-:Y:S02]  /*2700*/  USHF.R.U32.HI UR5, URZ, UR20, UR4 ;  /* 0x00000014ff057299 */ /* 0x004fe40008011604 */
[----:B------:R-:W-:Y:S01]  /*2710*/  UIMAD.WIDE.U32 UR8, UR58, UR16, URZ ;  /* 0x000000103a0872a5 */ /* 0x000fe2000f8e00ff */
[----:B------:R-:W-:Y:S01]  /*2720*/  UMOV UR4, UR7 ;  /* 0x0000000700047c82 */ /* 0x000fe20008000000 */
[----:B------:R-:W-:Y:S02]  /*2730*/  USEL UR5, UR61, UR5, !UP0 ;  /* 0x000000053d057287 */ /* 0x000fe4000c000000 */
[----:B------:R-:W-:-:S02]  /*2740*/  USHF.R.U32.HI UR4, URZ, UR17, UR4 ;  /* 0x00000011ff047299 */ /* 0x000fc40008011604 */
[----:B----4-:R-:W-:Y:S02]  /*2750*/  UIMAD.WIDE.U32 UR6, UR5, UR14, URZ ;  /* 0x0000000e050672a5 */ /* 0x010fe4000f8e00ff */
[----:B------:R-:W-:Y:S01]  /*2760*/  USEL UR12, UR62, UR4, !UP2 ;  /* 0x000000043e0c7287 */ /* 0x000fe2000d000000 */
[----:B------:R-:W-:Y:S02]  /*2770*/  UMOV UR8, UR9 ;  /* 0x0000000900087c82 */ /* 0x000fe40008000000 */
[----:B------:R-:W-:Y:S01]  /*2780*/  UMOV UR4, UR11 ;  /* 0x0000000b00047c82 */ /* 0x000fe20008000000 */
[----:B------:R-:W-:Y:S01]  /*2790*/  UIMAD.WIDE.U32 UR10, UR12, UR14, URZ ;  /* 0x0000000e0c0a72a5 */ /* 0x000fe2000f8e00ff */
[----:B------:R-:W-:Y:S01]  /*27a0*/  UMOV UR6, UR7 ;  /* 0x0000000700067c82 */ /* 0x000fe20008000000 */
[----:B------:R-:W-:Y:S02]  /*27b0*/  USHF.R.U32.HI UR4, URZ, UR20, UR4 ;  /* 0x00000014ff047299 */ /* 0x000fe40008011604 */
[----:B------:R-:W-:-:S02]  /*27c0*/  @UP3 USHF.R.U32.HI UR5, URZ, UR15, UR6 ;  /* 0x0000000fff053299 */ /* 0x000fc40008011606 */
[----:B------:R-:W-:Y:S01]  /*27d0*/  USHF.R.U32.HI UR17, URZ, UR17, UR8 ;  /* 0x00000011ff117299 */ /* 0x000fe20008011608 */
[----:B------:R-:W-:Y:S01]  /*27e0*/  UMOV UR6, UR11 ;  /* 0x0000000b00067c82 */ /* 0x000fe20008000000 */
[----:B------:R-:W-:Y:S02]  /*27f0*/  USEL UR4, UR53, UR4, !UP0 ;  /* 0x0000000435047287 */ /* 0x000fe4000c000000 */
[----:B------:R-:W-:Y:S02]  /*2800*/  @UP3 USHF.R.U32.HI UR12, URZ, UR15, UR6 ;  /* 0x0000000fff0c3299 */ /* 0x000fe40008011606 */
[----:B------:R-:W-:Y:S02]  /*2810*/  UIMAD UR6, UR39, UR5, URZ ;  /* 0x00000005270672a4 */ /* 0x000fe4000f8e02ff */
[----:B------:R-:W-:Y:S02]  /*2820*/  USEL UR5, UR58, UR17, !UP2 ;  /* 0x000000113a057287 */ /* 0x000fe4000d000000 */
[----:B------:R-:W-:-:S02]  /*2830*/  UIMAD UR8, UR39, UR12, URZ ;  /* 0x0000000c270872a4 */ /* 0x000fc4000f8e02ff */
[----:B------:R-:W-:Y:S02]  /*2840*/  UISETP.GE.AND UP0, UPT, UR4, UR6, UPT ;  /* 0x000000060400728c */ /* 0x000fe4000bf06270 */
[----:B------:R-:W-:Y:S02]  /*2850*/  UIMAD.WIDE.U32 UR6, UR4, UR14, URZ ;  /* 0x0000000e040672a5 */ /* 0x000fe4000f8e00ff */
[----:B------:R-:W-:Y:S02]  /*2860*/  UISETP.GE.OR UP0, UPT, UR5, UR8, UP0 ;  /* 0x000000080500728c */ /* 0x000fe40008706670 */
[----:B------:R-:W-:Y:S02]  /*2870*/  UIMAD.WIDE.U32 UR8, UR5, UR14, URZ ;  /* 0x0000000e050872a5 */ /* 0x000fe4000f8e00ff */
[----:B------:R-:W-:Y:S01]  /*2880*/  UIADD3 UR10, UPT, UPT, -UR4, URZ, URZ ;  /* 0x000000ff040a7290 */ /* 0x000fe2000fffe1ff */
[----:B------:R-:W-:Y:S02]  /*2890*/  UMOV UR6, UR7 ;  /* 0x0000000700067c82 */ /* 0x000fe40008000000 */
[----:B------:R-:W-:-:S02]  /*28a0*/  USHF.R.U32.HI UR6, URZ, UR15, UR6 ;  /* 0x0000000fff067299 */ /* 0x000fc40008011606 */
[----:B------:R-:W-:Y:S02]  /*28b0*/  UIMAD UR10, UR18, UR10, UR53 ;  /* 0x0000000a120a72a4 */ /* 0x000fe4000f8e0235 */
[----:B------:R-:W-:Y:S01]  /*28c0*/  USEL UR6, UR4, UR6, !UP3 ;  /* 0x0000000604067287 */ /* 0x000fe2000d800000 */
[----:B------:R-:W-:Y:S01]  /*28d0*/  @!UP0 UMOV UR7, UR9 ;  /* 0x0000000900078c82 */ /* 0x000fe20008000000 */
[----:B------:R-:W-:Y:S02]  /*28e0*/  UIADD3 UR9, UPT, UPT, -UR5, URZ, URZ ;  /* 0x000000ff05097290 */ /* 0x000fe4000fffe1ff */
[----:B------:R-:W-:Y:S02]  /*28f0*/  @!UP0 USHF.R.U32.HI UR7, URZ, UR15, UR7 ;  /* 0x0000000fff078299 */ /* 0x000fe40008011607 */
[----:B------:R-:W-:Y:S02]  /*2900*/  UIADD3 UR8, UPT, UPT, -UR6, URZ, URZ ;  /* 0x000000ff06087290 */ /* 0x000fe4000fffe1ff */
[----:B------:R-:W-:-:S02]  /*2910*/  @!UP0 USEL UR7, UR5, UR7, !UP3 ;  /* 0x0000000705078287 */ /* 0x000fc4000d800000 */
[----:B------:R-:W-:Y:S02]  /*2920*/  UIMAD UR8, UR39, UR8, UR4 ;  /* 0x00000008270872a4 */ /* 0x000fe4000f8e0204 */
[----:B------:R-:W-:Y:S02]  /*2930*/  @!UP0 UIADD3 UR6, UPT, UPT, UR6, -UR7, URZ ;  /* 0x8000000706068290 */ /* 0x000fe4000fffe0ff */
[----:B------:R-:W-:Y:S02]  /*2940*/  @!UP0 UIMAD UR7, UR8, UR12, UR7 ;  /* 0x0000000c080782a4 */ /* 0x000fe4000f8e0207 */
[----:B------:R-:W-:Y:S02]  /*2950*/  @!UP0 UIMAD UR4, UR39, UR6, UR5 ;  /* 0x00000006270482a4 */ /* 0x000fe4000f8e0205 */
[----:B------:R-:W-:Y:S02]  /*2960*/  UIMAD UR6, UR13, UR9, UR58 ;  /* 0x000000090d0672a4 */ /* 0x000fe4000f8e023a */
[----:B------:R-:W-:Y:S01]  /*2970*/  UIMAD UR53, UR4, UR18, UR10 ;  /* 0x00000012043572a4 */ /* 0x000fe2000f8e020a */
[----:B------:R-:W-:-:S02]  /*2980*/  @!UP0 UMOV UR5, UR7 ;  /* 0x0000000700058c82 */ /* 0x000fc40008000000 */
[----:B------:R-:W-:-:S12]  /*2990*/  UIMAD UR58, UR5, UR13, UR6 ;  /* 0x0000000d053a72a4 */ /* 0x000fd8000f8e0206 */
.L_x_31:
        /* <DEDUP_REMOVED lines=20> */
.L_x_32:
[----:B------:R-:W-:Y:S01]  /*2ae0*/  R2UR UR5, R78 ;  /* 0x000000004e0572ca */ /* 0x000fe200000e0000 */
[----:B------:R-:W-:Y:S01]  /*2af0*/  UMOV UR30, UR52 ;  /* 0x00000034001e7c82 */ /* 0x000fe20008000000 */
[----:B------:R-:W-:Y:S02]  /*2b00*/  R2UR UR4, R77 ;  /* 0x000000004d0472ca */ /* 0x000fe400000e0000 */
[----:B------:R-:W-:Y:S02]  /*2b10*/  PLOP3.LUT P1, PT, PT, PT, PT, 0x80, 0x8 ;  /* 0x000000000008781c */ /* 0x000fe40003f2f070 */
[----:B------:R-:W-:-:S07]  /*2b20*/  LOP3.LUT R2, R2, 0x1, RZ, 0x3c, !PT ;  /* 0x0000000102027812 */ /* 0x000fce00078e3cff */
[----:B------:R-:W-:Y:S02]  /*2b30*/  UIADD3 UR51, UPT, UPT, UR58, UR5, URZ ;  /* 0x000000053a337290 */ /* 0x000fe4000fffe0ff */
[----:B------:R-:W-:Y:S01]  /*2b40*/  UIADD3 UR24, UPT, UPT, UR53, UR4, URZ ;  /* 0x0000000435187290 */ /* 0x000fe2000fffe0ff */
[----:B------:R-:W-:Y:S11]  /*2b50*/  BRA.U UP1, `(.L_x_33) ;  /* 0xffffffe901907547 */ /* 0x000ff6000b83ffff */
[----:B------:R-:W-:Y:S01]  /*2b60*/  UIADD3 UR45, UPT, UPT, UR45, 0x60, URZ ;  /* 0x000000602d2d7890 */ /* 0x000fe2000fffe0ff */
[----:B------:R-:W-:-:S03]  /*2b70*/  MOV R2, UR40 ;  /* 0x0000002800027c02 */ /* 0x000fc60008000f00 */
[----:B------:R-:W-:Y:S01]  /*2b80*/  ULEA UR4, UR44, UR45, 0x3 ;  /* 0x0000002d2c047291 */ /* 0x000fe2000f8e18ff */
[----:B------:R-:W-:-:S08]  /*2b90*/  SHF.L.U32 R2, R2, 0x1f, RZ ;  /* 0x0000001f02027819 */ /* 0x000fd000000006ff */
[----:B------:R-:W1:Y:S02]  /*2ba0*/  SYNCS.PHASECHK.TRANS64.TRYWAIT P0, [UR4], R2 ;  /* 0x00000002ff0075a7 */ /* 0x000e640008001104 */
[----:B-1----:R-:W-:Y:S05]  /*2bb0*/  @!P0 BRA `(.L_x_34) ;  /* 0x0000007000f88947 */ /* 0x002fea0003800000 */
.L_x_137:
[----:B------:R-:W-:-:S04]  /*2bc0*/  UIADD3 UR4, UPT, UPT, UR44, 0x1, URZ ;  /* 0x000000012c047890 */ /* 0x000fc8000fffe0ff */
[----:B------:R-:W-:-:S04]  /*2bd0*/  UISETP.NE.AND UP0, UPT, UR4, 0xc, UPT ;  /* 0x0000000c0400788c */ /* 0x000fc8000bf05270 */
[----:B------:R-:W-:Y:S02]  /*2be0*/  USEL UR5, URZ, 0x1, UP0 ;  /* 0x00000001ff057887 */ /* 0x000fe40008000000 */
[----:B------:R-:W-:Y:S02]  /*2bf0*/  USEL UR4, UR4, URZ, UP0 ;  /* 0x000000ff04047287 */ /* 0x000fe40008000000 */
[----:B------:R-:W-:Y:S02]  /*2c00*/  ULOP3.LUT UR6, UR40, UR5, URZ, 0x3c, !UPT ;  /* 0x0000000528067292 */ /* 0x000fe4000f8e3cff */
[----:B------:R-:W-:-:S04]  /*2c10*/  ULEA UR5, UR4, UR45, 0x3 ;  /* 0x0000002d04057291 */ /* 0x000fc8000f8e18ff */
[----:B-1----:R-:W-:-:S04]  /*2c20*/  MOV R2, UR6 ;  /* 0x0000000600027c02 */ /* 0x002fc80008000f00 */
[----:B------:R-:W-:-:S04]  /*2c30*/  SHF.L.U32 R2, R2, 0x1f, RZ ;  /* 0x0000001f02027819 */ /* 0x000fc800000006ff */
[----:B------:R-:W1:Y:S02]  /*2c40*/  SYNCS.PHASECHK.TRANS64.TRYWAIT P0, [UR5], R2 ;  /* 0x00000002ff0075a7 */ /* 0x000e640008001105 */
[----:B-1----:R-:W-:Y:S05]  /*2c50*/  @!P0 BRA `(.L_x_35) ;  /* 0x0000007000e88947 */ /* 0x002fea0003800000 */
.L_x_139:
        /* <DEDUP_REMOVED lines=10> */
.L_x_141:
        /* <DEDUP_REMOVED lines=10> */
.L_x_143:
        /* <DEDUP_REMOVED lines=10> */
.L_x_145:
        /* <DEDUP_REMOVED lines=10> */
.L_x_147:
        /* <DEDUP_REMOVED lines=10> */
.L_x_149:
        /* <DEDUP_REMOVED lines=10> */
.L_x_151:
        /* <DEDUP_REMOVED lines=10> */
.L_x_153:
        /* <DEDUP_REMOVED lines=10> */
.L_x_155:
        /* <DEDUP_REMOVED lines=10> */
.L_x_157:
[----:B------:R-:W-:-:S04]  /*3200*/  UIADD3 UR4, UPT, UPT, UR4, 0x1, URZ ;  /* 0x0000000104047890 */ /* 0x000fc8000fffe0ff */
[----:B------:R-:W-:-:S04]  /*3210*/  UISETP.NE.AND UP0, UPT, UR4, 0xc, UPT ;  /* 0x0000000c0400788c */ /* 0x000fc8000bf05270 */
[----:B------:R-:W-:Y:S02]  /*3220*/  USEL UR5, URZ, 0x1, UP0 ;  /* 0x00000001ff057887 */ /* 0x000fe40008000000 */
[----:B------:R-:W-:Y:S02]  /*3230*/  USEL UR4, UR4, URZ, UP0 ;  /* 0x000000ff04047287 */ /* 0x000fe40008000000 */
[----:B------:R-:W-:Y:S02]  /*3240*/  ULOP3.LUT UR5, UR6, UR5, URZ, 0x3c, !UPT ;  /* 0x0000000506057292 */ /* 0x000fe4000f8e3cff */
[----:B------:R-:W-:-:S04]  /*3250*/  ULEA UR4, UR4, UR45, 0x3 ;  /* 0x0000002d04047291 */ /* 0x000fc8000f8e18ff */
[----:B-1----:R-:W-:Y:S02]  /*3260*/  IMAD.U32 R2, RZ, RZ, UR5 ;  /* 0x00000005ff027e24 */ /* 0x002fe4000f8e00ff */
[----:B------:R-:W-:-:S03]  /*3270*/  MOV R0, UR4 ;  /* 0x0000000400007c02 */ /* 0x000fc60008000f00 */
[----:B------:R-:W-:-:S07]  /*3280*/  SHF.L.U32 R2, R2, 0x1f, RZ ;  /* 0x0000001f02027819 */ /* 0x000fce00000006ff */
.L_x_45:
[----:B-1----:R1:W2:Y:S02]  /*3290*/  SYNCS.PHASECHK.TRANS64.TRYWAIT P0, [R0+URZ], R2 ;  /* 0x00000002000075a7 */ /* 0x0022a400080011ff */
[----:B--2---:R-:W-:Y:S05]  /*32a0*/  @!P0 NANOSLEEP.SYNCS 0x989680 ;  /* 0x009896800000895d */ /* 0x004fea0003900000 */
[----:B------:R-:W2:Y:S02]  /*32b0*/  @!P0 SYNCS.PHASECHK.TRANS64 P0, [R0+URZ], R2 ;  /* 0x00000002000085a7 */ /* 0x000ea400080010ff */
[----:B--2---:R-:W-:Y:S05]  /*32c0*/  @P0 EXIT ;  /* 0x000000000000094d */ /* 0x004fea0003800000 */
[----:B------:R-:W-:Y:S05]  /*32d0*/  BRA `(.L_x_45) ;  /* 0xfffffffc00ec7947 */ /* 0x000fea000383ffff */
.L_x_17:
[----:B------:R-:W2:Y:S02]  /*32e0*/  S2UR UR4, SR_CgaCtaId ;  /* 0x00000000000479c3 */ /* 0x000ea40000008800 */
[----:B--2---:R-:W-:-:S04]  /*32f0*/  UISETP.NE.AND UP0, UPT, UR4, URZ, UPT ;  /* 0x000000ff0400728c */ /* 0x004fc8000bf05270 */
[----:B------:R-:W-:-:S09]  /*3300*/  UISETP.NE.OR UP0, UPT, UR18, 0x1, UP0 ;  /* 0x000000011200788c */ /* 0x000fd20008705670 */
[----:B------:R-:W-:Y:S05]  /*3310*/  BRA.U UP0, `(.L_x_46) ;  /* 0x0000000100b47547 */ /* 0x000fea000b800000 */
[----:B------:R-:W2:Y:S01]  /*3320*/  S2UR UR5, SR_CgaCtaId ;  /* 0x00000000000579c3 */ /* 0x000ea20000008800 */
[----:B------:R-:W-:Y:S01]  /*3330*/  UMOV UR4, 0x400 ;  /* 0x0000040000047882 */ /* 0x000fe20000000000 */
[----:B------:R-:W-:Y:S01]  /*3340*/  HFMA2 R3, -RZ, RZ, 0, 5.9604644775390625e-08 ;  /* 0x00000001ff037431 */ /* 0x000fe200000001ff */
[----:B------:R-:W-:Y:S01]  /*3350*/  ISETP.NE.AND P0, PT, R0, RZ, PT ;  /* 0x000000ff0000720c */ /* 0x000fe20003f05270 */
[----:B------:R-:W-:Y:S01]  /*3360*/  IMAD.MOV.U32 R8, RZ, RZ, RZ ;  /* 0x000000ffff087224 */ /* 0x000fe200078e00ff */
[----:B--2---:R-:W-:-:S04]  /*3370*/  ULEA UR4, UR5, UR4, 0x18 ;  /* 0x0000000405047291 */ /* 0x004fc8000f8ec0ff */
[----:B------:R-:W-:Y:S02]  /*3380*/  UIADD3 UR5, UPT, UPT, UR4, 0x118, URZ ;  /* 0x0000011804057890 */ /* 0x000fe4000fffe0ff */
[----:B------:R-:W-:Y:S02]  /*3390*/  UIADD3 UR8, UPT, UPT, UR4, 0x110, URZ ;  /* 0x0000011004087890 */ /* 0x000fe4000fffe0ff */
[----:B------:R-:W-:-:S12]  /*33a0*/  UPRMT UR5, URZ, 0x654, UR5 ;  /* 0x00000654ff057896 */ /* 0x000fd80008000005 */
.L_x_49:
[----:B------:R-:W-:Y:S01]  /*33b0*/  SHF.L.U32 R6, R3, 0x1f, RZ ;  /* 0x0000001f03067819 */ /* 0x000fe200000006ff */
[----:B------:R-:W-:Y:S02]  /*33c0*/  IMAD.U32 R4, RZ, RZ, UR8 ;  /* 0x00000008ff047e24 */ /* 0x000fe4000f8e00ff */
[----:B------:R-:W-:Y:S01]  /*33d0*/  @!P0 IMAD.MOV.U32 R5, RZ, RZ, 0x10 ;  /* 0x00000010ff058424 */ /* 0x000fe200078e00ff */
[----:B------:R-:W2:Y:S02]  /*33e0*/  SYNCS.PHASECHK.TRANS64.TRYWAIT P1, [UR4+0x118], R6 ;  /* 0x00011806ff0075a7 */ /* 0x000ea40008021104 */
[----:B------:R-:W-:-:S04]  /*33f0*/  PRMT R4, R0, 0x654, R4 ;  /* 0x0000065400047816 */ /* 0x000fc80000000004 */
[----:B------:R-:W-:Y:S01]  /*3400*/  SEL R2, R4, R2, !P0 ;  /* 0x0000000204027207 */ /* 0x000fe20004000000 */
[----:B--2---:R-:W-:Y:S06]  /*3410*/  @!P1 BRA `(.L_x_47) ;  /* 0x0000006c00e89947 */ /* 0x004fec0003800000 */
.L_x_159:
[----:B------:R-:W-:Y:S01]  /*3420*/  UIADD3 UR6, UPT, UPT, UR4, 0x150, URZ ;  /* 0x0000015004067890 */ /* 0x000fe2000fffe0ff */
[----:B------:R3:W-:Y:S01]  /*3430*/  @!P0 SYNCS.ARRIVE.TRANS64.RED RZ, [R2+URZ], R5 ;  /* 0x0000000502ff89a7 */ /* 0x0007e200080004ff */
[----:B------:R-:W-:Y:S01]  /*3440*/  UIADD3 UR7, UPT, UPT, UR4, 0x110, URZ ;  /* 0x0000011004077890 */ /* 0x000fe2000fffe0ff */
[----:B------:R-:W-:-:S08]  /*3450*/  LOP3.LUT R3, R3, 0x1, RZ, 0x3c, !PT ;  /* 0x0000000103037812 */ /* 0x000fd000078e3cff */
[----:B------:R-:W-:Y:S06]  /*3460*/  UGETNEXTWORKID.BROADCAST [UR6], [UR7] ;  /* 0x00000000060073ca */ /* 0x000fec0008000100 */
[----:B---3--:R-:W-:-:S04]  /*3470*/  SHF.L.U32 R5, R8, 0x1f, RZ ;  /* 0x0000001f08057819 */ /* 0x008fc800000006ff */
[----:B------:R-:W3:Y:S02]  /*3480*/  SYNCS.PHASECHK.TRANS64.TRYWAIT P1, [UR4+0x110], R5 ;  /* 0x00011005ff0075a7 */ /* 0x000ee40008021104 */
[----:B---3--:R-:W-:Y:S05]  /*3490*/  @!P1 BRA `(.L_x_48) ;  /* 0x0000006c00e09947 */ /* 0x008fea0003800000 */
.L_x_161:
[----:B--2---:R-:W2:Y:S01]  /*34a0*/  LDS.128 R4, [UR4+0x150] ;  /* 0x00015004ff047984 */ /* 0x004ea20008000c00 */
[----:B------:R-:W-:Y:S01]  /*34b0*/  LOP3.LUT R8, R8, 0x1, RZ, 0x3c, !PT ;  /* 0x0000000108087812 */ /* 0x000fe200078e3cff */
[----:B------:R-:W-:Y:S01]  /*34c0*/  @!PT LDS RZ, [RZ] ;  /* 0x00000000fffff984 */ /* 0x000fe20000000800 */
[----:B------:R-:W-:Y:S01]  /*34d0*/  @!PT LDS RZ, [RZ] ;  /* 0x00000000fffff984 */ /* 0x000fe20000000800 */
[----:B------:R-:W-:Y:S01]  /*34e0*/  @!PT LDS RZ, [RZ] ;  /* 0x00000000fffff984 */ /* 0x000fe20000000800 */
[----:B------:R-:W-:Y:S01]  /*34f0*/  @!PT LDS RZ, [RZ] ;  /* 0x00000000fffff984 */ /* 0x000fe20000000800 */
[----:B------:R3:W-:Y:S06]  /*3500*/  MEMBAR.ALL.CTA ;  /* 0x0000000000007992 */ /* 0x0007ec0000008000 */
[----:B---3--:R-:W3:Y:S02]  /*3510*/  FENCE.VIEW.ASYNC.S ;  /* 0x00000000000073c6 */ /* 0x008ee40000000000 */
[----:B---3--:R-:W-:Y:S01]  /*3520*/  SYNCS.ARRIVE.TRANS64.RED.A1T0 RZ, [UR5], RZ ;  /* 0x000000ffffff79a7 */ /* 0x008fe20008100405 */
[----:B--2---:R-:W-:-:S13]  /*3530*/  LOP3.LUT P1, RZ, R6, 0x1, RZ, 0xc0, !PT ;  /* 0x0000000106ff7812 */ /* 0x004fda000782c0ff */
[----:B------:R-:W-:Y:S05]  /*3540*/  @P1 BRA `(.L_x_49) ;  /* 0xfffffffc00981947 */ /* 0x000fea000383ffff */
[----:B------:R-:W-:-:S04]  /*3550*/  SHF.L.U32 R0, R3, 0x1f, RZ ;  /* 0x0000001f03007819 */ /* 0x000fc800000006ff */
[----:B------:R-:W2:Y:S02]  /*3560*/  SYNCS.PHASECHK.TRANS64 P0, [UR4+0x118], R0 ;  /* 0x00011800ff0075a7 */ /* 0x000ea40008001004 */
[----:B-12---:R-:W-:Y:S05]  /*3570*/  @P0 EXIT ;  /* 0x000000000000094d */ /* 0x006fea0003800000 */
[----:B------:R-:W-:-:S07]  /*3580*/  MOV R0, UR4 ;  /* 0x0000000400007c02 */ /* 0x000fce0008000f00 */
.L_x_50:
[----:B-1----:R-:W-:-:S04]  /*3590*/  SHF.L.U32 R2, R3, 0x1f, RZ ;  /* 0x0000001f03027819 */ /* 0x002fc800000006ff */
[----:B------:R1:W2:Y:S03]  /*35a0*/  SYNCS.PHASECHK.TRANS64.TRYWAIT P0, [R0+URZ+0x118], R2 ;  /* 0x00011802000075a7 */ /* 0x0002a600080011ff */
[----:B--2---:R-:W-:Y:S05]  /*35b0*/  @!P0 NANOSLEEP.SYNCS 0x989680 ;  /* 0x009896800000895d */ /* 0x004fea0003900000 */
[----:B------:R-:W2:Y:S02]  /*35c0*/  @!P0 SYNCS.PHASECHK.TRANS64 P0, [R0+URZ+0x118], R2 ;  /* 0x00011802000085a7 */ /* 0x000ea400080010ff */
[----:B--2---:R-:W-:Y:S05]  /*35d0*/  @P0 EXIT ;  /* 0x000000000000094d */ /* 0x004fea0003800000 */
[----:B------:R-:W-:Y:S05]  /*35e0*/  BRA `(.L_x_50) ;  /* 0xfffffffc00e87947 */ /* 0x000fea000383ffff */
.L_x_46:
[----:B------:R-:W-:-:S09]  /*35f0*/  UISETP.NE.AND UP0, UPT, UR18, URZ, UPT ;  /* 0x000000ff1200728c */ /* 0x000fd2000bf05270 */
[----:B------:R-:W-:Y:S05]  /*3600*/  BRA.U UP0, `(.L_x_51) ;  /* 0x0000000d00487547 */ /* 0x000fea000b800000 */
[----:B------:R-:W2:Y:S01]  /*3610*/  S2UR UR7, SR_CgaCtaId ;  /* 0x00000000000779c3 */ /* 0x000ea20000008800 */
[----:B------:R-:W-:Y:S01]  /*3620*/  UMOV UR4, 0x40 ;  /* 0x0000004000047882 */ /* 0x000fe20000000000 */
[----:B------:R-:W-:Y:S01]  /*3630*/  NOP ;  /* 0x0000000000007918 */ /* 0x000fe20000000000 */
[----:B------:R-:W-:Y:S01]  /*3640*/  UMOV UR6, 0x400 ;  /* 0x0000040000067882 */ /* 0x000fe20000000000 */
[----:B--2---:R-:W-:Y:S02]  /*3650*/  ULEA UR5, UR7, UR4, 0x18 ;  /* 0x0000000407057291 */ /* 0x004fe4000f8ec0ff */
[----:B------:R-:W-:-:S07]  /*3660*/  ULEA UR6, UR7, UR6, 0x18 ;  /* 0x0000000607067291 */ /* 0x000fce000f8ec0ff */
[----:B------:R-:W2:Y:S02]  /*3670*/  LDS.U8 R0, [UR5+0x1c] ;  /* 0x00001c05ff007984 */ /* 0x000ea40008000000 */
[----:B--2---:R-:W-:-:S13]  /*3680*/  ISETP.NE.AND P0, PT, R0, RZ, PT ;  /* 0x000000ff0000720c */ /* 0x004fda0003f05270 */
[----:B------:R-:W-:Y:S05]  /*3690*/  @P0 BRA `(.L_x_52) ;  /* 0x0000000000580947 */ /* 0x000fea0003800000 */
[----:B------:R-:W-:-:S13]  /*36a0*/  ELECT P0, URZ, PT ;  /* 0x0000000000ff782f */ /* 0x000fda0003800000 */
[----:B------:R-:W-:Y:S05]  /*36b0*/  @!P0 BRA `(.L_x_53) ;  /* 0x0000000000608947 */ /* 0x000fea0003800000 */
[----:B------:R-:W-:Y:S01]  /*36c0*/  UMOV UR4, 0x10 ;  /* 0x0000001000047882 */ /* 0x000fe20000000000 */
[----:B------:R-:W-:Y:S01]  /*36d0*/  HFMA2 R0, -RZ, RZ, 0, 5.9604644775390625e-08 ;  /* 0x00000001ff007431 */ /* 0x000fe200000001ff */
[----:B------:R-:W-:-:S03]  /*36e0*/  MOV R2, 0xffff ;  /* 0x0000ffff00027802 */ /* 0x000fc60000000f00 */
[----:B------:R-:W-:Y:S04]  /*36f0*/  DEPBAR.LE SB2, 0x36 ;  /* 0x0000ad800000791a */ /* 0x000fe80000000000 */
[----:B------:R-:W2:Y:S02]  /*3700*/  UTCATOMSWS.FIND_AND_SET.ALIGN UP0, UR4, UR4 ;  /* 0x00000004000475e3 */ /* 0x000ea40008000800 */
[----:B--2---:R-:W-:Y:S01]  /*3710*/  MOV R3, UR4 ;  /* 0x0000000400037c02 */ /* 0x004fe20008000f00 */
[----:B------:R-:W-:Y:S06]  /*3720*/  BRA.U UP0, `(.L_x_54) ;  /* 0x0000000100187547 */ /* 0x000fec000b800000 */
.L_x_55:
[----:B------:R-:W-:Y:S05]  /*3730*/  NANOSLEEP 0x64 ;  /* 0x000000640000795d */ /* 0x000fea0003800000 */
[----:B------:R-:W-:-:S05]  /*3740*/  UMOV UR4, 0x10 ;  /* 0x0000001000047882 */ /* 0x000fca0000000000 */
[----:B------:R-:W-:Y:S04]  /*3750*/  DEPBAR.LE SB2, 0x36 ;  /* 0x0000ad800000791a */ /* 0x000fe80000000000 */
[----:B------:R-:W2:Y:S02]  /*3760*/  UTCATOMSWS.FIND_AND_SET.ALIGN UP0, UR4, UR4 ;  /* 0x00000004000475e3 */ /* 0x000ea40008000800 */
[----:B--2---:R-:W-:Y:S01]  /*3770*/  MOV R3, UR4 ;  /* 0x0000000400037c02 */ /* 0x004fe20008000f00 */
[----:B------:R-:W-:Y:S05]  /*3780*/  BRA.U !UP0, `(.L_x_55) ;  /* 0xfffffffd08e87547 */ /* 0x000fea000b83ffff */
.L_x_54:
[-C--:B------:R-:W-:Y:S02]  /*3790*/  SHF.L.U32 R2, R2, R3.reuse, RZ ;  /* 0x0000000302027219 */ /* 0x080fe400000006ff */
[----:B------:R-:W-:Y:S01]  /*37a0*/  SHF.L.U32 R0, R0, R3, RZ ;  /* 0x0000000300007219 */ /* 0x000fe200000006ff */
[----:B------:R-:W-:Y:S02]  /*37b0*/  IMAD.SHL.U32 R3, R3, 0x20, RZ ;  /* 0x0000002003037824 */ /* 0x000fe400078e00ff */
[----:B------:R2:W-:Y:S04]  /*37c0*/  ATOMS.OR RZ, [UR5+0x14], R2 ;  /* 0x00001402ffff798c */ /* 0x0005e8000b000005 */
[----:B------:R2:W-:Y:S04]  /*37d0*/  ATOMS.OR RZ, [UR5+0x18], R0 ;  /* 0x00001800ffff798c */ /* 0x0005e8000b000005 */
[----:B------:R2:W-:Y:S01]  /*37e0*/  STS [UR6+0x160], R3 ;  /* 0x00016003ff007988 */ /* 0x0005e20008000806 */
[----:B------:R-:W-:Y:S05]  /*37f0*/  BRA `(.L_x_53) ;  /* 0x0000000000107947 */ /* 0x000fea0003800000 */
.L_x_52:
[----:B------:R-:W-:Y:S02]  /*3800*/  MOV R0, 0xffffffff ;  /* 0xffffffff00007802 */ /* 0x000fe40000000f00 */
[----:B------:R-:W-:-:S03]  /*3810*/  MOV R2, 0x3840 ;  /* 0x0000384000027802 */ /* 0x000fc60000000f00 */
[----:B------:R2:W-:Y:S04]  /*3820*/  STS [UR6+0x160], R0 ;  /* 0x00016000ff007988 */ /* 0x0005e80008000806 */
[----:B-12--5:R-:W-:Y:S05]  /*3830*/  CALL.REL.NOINC `($__internal_1_$__cuda_sm10x_tcgen05_guardrail_trap_phase_invalid_during_alloc) ;  /* 0x0000007000ec7944 */ /* 0x026fea0003c00000 */
.L_x_53:
[----:B------:R-:W-:Y:S05]  /*3840*/  WARPSYNC.ALL ;  /* 0x0000000000007948 */ /* 0x000fea0003800000 */
[----:B------:R-:W3:Y:S01]  /*3850*/  S2UR UR4, SR_CgaCtaId ;  /* 0x00000000000479c3 */ /* 0x000ee20000008800 */
[----:B------:R-:W-:Y:S01]  /*3860*/  UMOV UR18, 0x400 ;  /* 0x0000040000127882 */ /* 0x000fe20000000000 */
[----:B------:R-:W-:-:S06]  /*3870*/  NOP ;  /* 0x0000000000007918 */ /* 0x000fcc0000000000 */
[----:B------:R-:W-:Y:S06]  /*3880*/  BAR.ARV 0x6, 0xa0 ;  /* 0x0182800000007b1d */ /* 0x000fec0000002000 */
[----:B------:R-:W4:Y:S01]  /*3890*/  LDCU.64 UR6, c[0x0][0x388] ;  /* 0x00007100ff0677ac */ /* 0x000f220008000a00 */
[----:B------:R-:W-:Y:S01]  /*38a0*/  IMAD.MOV.U32 R8, RZ, RZ, 0x1 ;  /* 0x00000001ff087424 */ /* 0x000fe200078e00ff */
[----:B------:R-:W1:Y:S01]  /*38b0*/  LDCU.64 UR8, c[0x0][0x390] ;  /* 0x00007200ff0877ac */ /* 0x000e620008000a00 */
[----:B------:R-:W-:Y:S01]  /*38c0*/  UMOV UR21, URZ ;  /* 0x000000ff00157c82 */ /* 0x000fe20008000000 */
[----:B------:R-:W-:Y:S01]  /*38d0*/  UMOV UR17, URZ ;  /* 0x000000ff00117c82 */ /* 0x000fe20008000000 */
[----:B---3--:R-:W-:Y:S01]  /*38e0*/  ULEA UR18, UR4, UR18, 0x18 ;  /* 0x0000001204127291 */ /* 0x008fe2000f8ec0ff */
[----:B------:R-:W-:Y:S01]  /*38f0*/  UMOV UR26, 0x0 ;  /* 0x00000000001a7882 */ /* 0x000fe20000000000 */
[----:B------:R-:W-:Y:S01]  /*3900*/  UMOV UR27, 0x8210010 ;  /* 0x08210010001b7882 */ /* 0x000fe20000000000 */
[----:B------:R-:W-:Y:S01]  /*3910*/  UMOV UR24, 0x0 ;  /* 0x0000000000187882 */ /* 0x000fe20000000000 */
[----:B------:R-:W-:Y:S01]  /*3920*/  UMOV UR25, 0x8210010 ;  /* 0x0821001000197882 */ /* 0x000fe20000000000 */
[----:B----4-:R-:W-:-:S04]  /*3930*/  UIADD3 UR4, UPT, UPT, UR6, 0x1f, URZ ;  /* 0x0000001f06047890 */ /* 0x010fc8000fffe0ff */
[----:B------:R-:W2:Y:S01]  /*3940*/  LDS R9, [UR18+0x160] ;  /* 0x00016012ff097984 */ /* 0x000ea20008000800 */
[----:B------:R-:W-:Y:S02]  /*3950*/  UIADD3 UR6, UPT, UPT, UR18, 0x8400, URZ ;  /* 0x0000840012067890 */ /* 0x000fe4000fffe0ff */
[----:B------:R-:W-:Y:S02]  /*3960*/  USHF.R.S32.HI UR5, URZ, 0x1f, UR4 ;  /* 0x0000001fff057899 */ /* 0x000fe40008011404 */
[----:B------:R-:W-:Y:S02]  /*3970*/  USHF.R.U32.HI UR6, URZ, 0x4, UR6 ;  /* 0x00000004ff067899 */ /* 0x000fe40008011606 */
[----:B------:R-:W-:Y:S02]  /*3980*/  ULEA.HI UR4, UR5, UR4, URZ, 0x5 ;  /* 0x0000000405047291 */ /* 0x000fe4000f8f28ff */
[----:B------:R-:W-:Y:S02]  /*3990*/  UIADD3 UR5, UPT, UPT, UR18, 0x20400, URZ ;  /* 0x0002040012057890 */ /* 0x000fe4000fffe0ff */
[----:B------:R-:W-:-:S02]  /*39a0*/  USHF.R.S32.HI UR4, URZ, 0x5, UR4 ;  /* 0x00000005ff047899 */ /* 0x000fc40008011404 */
[----:B------:R-:W-:Y:S02]  /*39b0*/  USHF.R.U32.HI UR5, URZ, 0x4, UR5 ;  /* 0x00000004ff057899 */ /* 0x000fe40008011605 */
[----:B------:R-:W-:Y:S02]  /*39c0*/  UIMAD UR4, UR4, UR7, URZ ;  /* 0x00000007040472a4 */ /* 0x000fe4000f8e02ff */
[----:B------:R-:W-:Y:S02]  /*39d0*/  ULOP3.LUT UR6, UR6, 0x3fff, URZ, 0xc0, !UPT ;  /* 0x00003fff06067892 */ /* 0x000fe4000f8ec0ff */
[----:B-1----:R-:W-:Y:S02]  /*39e0*/  UIMAD UR4, UR4, UR8, URZ ;  /* 0x00000008040472a4 */ /* 0x002fe4000f8e02ff */
[----:B------:R-:W-:Y:S02]  /*39f0*/  ULOP3.LUT UR5, UR5, 0x3fff, URZ, 0xc0, !UPT ;  /* 0x00003fff05057892 */ /* 0x000fe4000f8ec0ff */
[----:B------:R-:W-:-:S02]  /*3a00*/  UIMAD UR7, UR4, UR9, URZ ;  /* 0x00000009040772a4 */ /* 0x000fc4000f8e02ff */
[----:B------:R-:W-:Y:S02]  /*3a10*/  UIADD3 UR4, UPT, UPT, UR18, 0x118, URZ ;  /* 0x0000011812047890 */ /* 0x000fe4000fffe0ff */
[----:B------:R-:W-:Y:S02]  /*3a20*/  ULOP3.LUT UR19, UR6, 0x10000, URZ, 0xfc, !UPT ;  /* 0x0001000006137892 */ /* 0x000fe4000f8efcff */
[----:B------:R-:W-:Y:S02]  /*3a30*/  UPRMT UR23, URZ, 0x654, UR4 ;  /* 0x00000654ff177896 */ /* 0x000fe40008000004 */
[----:B------:R-:W-:Y:S02]  /*3a40*/  ULOP3.LUT UR20, UR5, 0x1000000, URZ, 0xfc, !UPT ;  /* 0x0100000005147892 */ /* 0x000fe4000f8efcff */
[----:B------:R-:W-:Y:S02]  /*3a50*/  UIADD3 UR28, UPT, UPT, UR7, -0x1, URZ ;  /* 0xffffffff071c7890 */ /* 0x000fe4000fffe0ff */
[----:B------:R-:W-:Y:S01]  /*3a60*/  UISETP.GE.AND UP3, UPT, UR7, 0x1, UPT ;  /* 0x000000010700788c */ /* 0x000fe2000bf66270 */
[C---:B--2---:R-:W-:Y:S01]  /*3a70*/  VIADD R3, R9.reuse, 0x80 ;  /* 0x0000008009037836 */ /* 0x044fe20000000000 */
[----:B------:R-:W-:-:S04]  /*3a80*/  LOP3.LUT R2, R9, 0xffff, RZ, 0xc0, !PT ;  /* 0x0000ffff09027812 */ /* 0x000fc800078ec0ff */
[----:B------:R-:W-:-:S05]  /*3a90*/  LOP3.LUT R3, R3, 0xffff, RZ, 0xc0, !PT ;  /* 0x0000ffff03037812 */ /* 0x000fca00078ec0ff */
[----:B------:R1:W-:Y:S02]  /*3aa0*/  STL.64 [R1], R2 ;  /* 0x0000000201007387 */ /* 0x0003e40000100a00 */
[----:B-1----:R-:W-:-:S07]  /*3ab0*/  CS2R R2, SRZ ;  /* 0x0000000000027805 */ /* 0x002fce000001ff00 */
.L_x_62:
[----:B-1----:R-:W-:-:S04]  /*3ac0*/  SHF.L.U32 R4, R3, 0x1f, RZ ;  /* 0x0000001f03047819 */ /* 0x002fc800000006ff */
[----:B------:R-:W1:Y:S02]  /*3ad0*/  SYNCS.PHASECHK.TRANS64.TRYWAIT P0, [UR18+0x110], R4 ;  /* 0x00011004ff0075a7 */ /* 0x000e640008001112 */
[----:B-12-4-:R-:W-:Y:S05]  /*3ae0*/  @!P0 BRA `(.L_x_56) ;  /* 0x0000006800648947 */ /* 0x016fea0003800000 */
.L_x_163:
[----:B-1----:R-:W1:Y:S01]  /*3af0*/  LDS.128 R4, [UR18+0x150] ;  /* 0x00015012ff047984 */ /* 0x002e620008000c00 */
[----:B------:R-:W-:Y:S01]  /*3b00*/  ULEA UR22, UR21, UR18, 0x3 ;  /* 0x0000001215167291 */ /* 0x000fe2000f8e18ff */
[----:B------:R-:W-:Y:S01]  /*3b10*/  SHF.L.U32 R0, R8, 0x1f, RZ ;  /* 0x0000001f08007819 */ /* 0x000fe200000006ff */
[----:B------:R-:W-:Y:S01]  /*3b20*/  @!PT LDS RZ, [RZ] ;  /* 0x00000000fffff984 */ /* 0x000fe20000000800 */
[----:B------:R-:W-:Y:S01]  /*3b30*/  @!PT LDS RZ, [RZ] ;  /* 0x00000000fffff984 */ /* 0x000fe20000000800 */
[----:B------:R-:W-:Y:S01]  /*3b40*/  @!PT LDS RZ, [RZ] ;  /* 0x00000000fffff984 */ /* 0x000fe20000000800 */
[----:B------:R-:W-:Y:S01]  /*3b50*/  @!PT LDS RZ, [RZ] ;  /* 0x00000000fffff984 */ /* 0x000fe20000000800 */
[----:B------:R2:W-:Y:S06]  /*3b60*/  MEMBAR.ALL.CTA ;  /* 0x0000000000007992 */ /* 0x0005ec0000008000 */
[----:B--2---:R-:W2:Y:S02]  /*3b70*/  FENCE.VIEW.ASYNC.S ;  /* 0x00000000000073c6 */ /* 0x004ea40000000000 */
[----:B--2---:R-:W-:Y:S01]  /*3b80*/  SYNCS.ARRIVE.TRANS64.RED.A1T0 RZ, [UR23], RZ ;  /* 0x000000ffffff79a7 */ /* 0x004fe20008100417 */
[----:B------:R-:W2:Y:S01]  /*3b90*/  SYNCS.PHASECHK.TRANS64.TRYWAIT P0, [UR22+0x130], R0 ;  /* 0x00013000ff0075a7 */ /* 0x000ea20008001116 */
[----:B-1----:R-:W-:Y:S01]  /*3ba0*/  LOP3.LUT P2, RZ, R6, 0x1, RZ, 0xc0, !PT ;  /* 0x0000000106ff7812 */ /* 0x002fe2000784c0ff */
[----:B--2---:R-:W-:-:S12]  /*3bb0*/  @!P0 BRA `(.L_x_57) ;  /* 0x0000006800488947 */ /* 0x004fd80003800000 */
.L_x_165:
[----:B------:R-:W-:Y:S05]  /*3bc0*/  BRA.U !UP3, `(.L_x_58) ;  /* 0x000000010bc87547 */ /* 0x000fea000b800000 */
[----:B-1----:R-:W-:Y:S01]  /*3bd0*/  IMAD.U32 R0, RZ, RZ, UR21 ;  /* 0x00000015ff007e24 */ /* 0x002fe2000f8e00ff */
[----:B------:R-:W-:-:S04]  /*3be0*/  ULEA UR4, UR17, UR18, 0x3 ;  /* 0x0000001211047291 */ /* 0x000fc8000f8e18ff */
[----:B------:R-:W-:-:S05]  /*3bf0*/  LEA R0, R0, R1, 0x2 ;  /* 0x0000000100007211 */ /* 0x000fca00078e10ff */
[----:B------:R1:W5:Y:S01]  /*3c00*/  LDL R4, [R0] ;  /* 0x0000000000047983 */ /* 0x0003620000100800 */
[----:B------:R-:W-:Y:S01]  /*3c10*/  UPLOP3.LUT UP2, UPT, UPT, UPT, UPT, 0x40, 0x4 ;  /* 0x000000000004789c */ /* 0x000fe20003f4e870 */
[----:B------:R-:W-:Y:S01]  /*3c20*/  UMOV UR15, UR28 ;  /* 0x0000001c000f7c82 */ /* 0x000fe20008000000 */
[----:B------:R-:W-:Y:S01]  /*3c30*/  UMOV UR8, UR17 ;  /* 0x0000001100087c82 */ /* 0x000fe20008000000 */
[----:B-1----:R-:W-:-:S04]  /*3c40*/  SHF.L.U32 R0, R2, 0x1f, RZ ;  /* 0x0000001f02007819 */ /* 0x002fc800000006ff */
[----:B------:R1:W2:Y:S04]  /*3c50*/  SYNCS.PHASECHK.TRANS64.TRYWAIT P1, [UR4], R0 ;  /* 0x00000000ff0075a7 */ /* 0x0002a80008021104 */
.L_x_61:
[----:B------:R-:W-:Y:S01]  /*3c60*/  ULEA UR16, UR8, UR18, 0x3 ;  /* 0x0000001208107291 */ /* 0x000fe2000f8e18ff */
[----:B--234-:R-:W-:Y:S11]  /*3c70*/  @P1 BRA `(.L_x_59) ;  /* 0x00000000000c1947 */ /* 0x01cff60003800000 */
[----:B------:R-:W-:Y:S04]  /*3c80*/  SHF.L.U32 R5, R2, 0x1f, RZ ;  /* 0x0000001f02057819 */ /* 0x000fe800000006ff */
[----:B------:R-:W2:Y:S02]  /*3c90*/  SYNCS.PHASECHK.TRANS64.TRYWAIT P0, [UR16], R5 ;  /* 0x00000005ff0075a7 */ /* 0x000ea40008001110 */
[----:B--2---:R-:W-:Y:S05]  /*3ca0*/  @!P0 BRA `(.L_x_60) ;  /* 0x0000006800248947 */ /* 0x004fea0003800000 */
.L_x_59:
[----:B------:R-:W-:Y:S01]  /*3cb0*/  UISETP.NE.AND UP0, UPT, UR15, URZ, UPT ;  /* 0x000000ff0f00728c */ /* 0x000fe2000bf05270 */
[----:B------:R-:W-:Y:S01]  /*3cc0*/  PLOP3.LUT P1, PT, PT, PT, PT, 0x80, 0x8 ;  /* 0x000000000008781c */ /* 0x000fe20003f2f070 */
[----:B------:R-:W-:Y:S02]  /*3cd0*/  UIADD3 UR4, UPT, UPT, UR8, 0x1, URZ ;  /* 0x0000000108047890 */ /* 0x000fe4000fffe0ff */
[----:B------:R-:W-:Y:S02]  /*3ce0*/  ULEA UR10, UR8, UR20, 0x9 ;  /* 0x00000014080a7291 */ /* 0x000fe4000f8e48ff */
[----:B------:R-:W-:Y:S01]  /*3cf0*/  UISETP.NE.AND UP1, UPT, UR4, 0xc, UPT ;  /* 0x0000000c0400788c */ /* 0x000fe2000bf25270 */
[----:B------:R-:W-:Y:S01]  /*3d00*/  PLOP3.LUT P0, PT, PT, PT, UP0, 0x80, 0x8 ;  /* 0x000000000008781c */ /* 0x000fe20003f0f008 */
[----:B------:R-:W-:Y:S02]  /*3d10*/  ULEA UR8, UR8, UR19, 0x9 ;  /* 0x0000001308087291 */ /* 0x000fe4000f8e48ff */
[----:B------:R-:W-:Y:S02]  /*3d20*/  USEL UR5, URZ, 0x1, UP1 ;  /* 0x00000001ff057887 */ /* 0x000fe40008800000 */
[----:B------:R-:W-:Y:S02]  /*3d30*/  USEL UR17, UR4, URZ, UP1 ;  /* 0x000000ff04117287 */ /* 0x000fe40008800000 */
[----:B------:R-:W-:Y:S02]  /*3d40*/  UIADD3 UR12, UPT, UPT, UR10, 0x80, URZ ;  /* 0x000000800a0c7890 */ /* 0x000fe4000fffe0ff */
[----:B------:R-:W-:Y:S01]  /*3d50*/  @UP0 ULEA UR4, UR17, UR18, 0x3 ;  /* 0x0000001211040291 */ /* 0x000fe2000f8e18ff */
[----:B------:R-:W-:Y:S01]  /*3d60*/  LOP3.LUT R2, R2, UR5, RZ, 0x3c, !PT ;  /* 0x0000000502027c12 */ /* 0x000fe2000f8e3cff */
[----:B------:R-:W-:Y:S02]  /*3d70*/  UIADD3 UR6, UPT, UPT, UR8, 0x2, URZ ;  /* 0x0000000208067890 */ /* 0x000fe4000fffe0ff */
[----:B------:R-:W-:Y:S01]  /*3d80*/  UIADD3 UR5, UPT, UPT, UR16, 0x60, URZ ;  /* 0x0000006010057890 */ /* 0x000fe2000fffe0ff */
[----:B-1----:R-:W-:Y:S01]  /*3d90*/  @P0 SHF.L.U32 R0, R2, 0x1f, RZ ;  /* 0x0000001f02000819 */ /* 0x002fe200000006ff */
[----:B------:R-:W-:Y:S01]  /*3da0*/  UMOV UR11, 0x40004040 ;  /* 0x40004040000b7882 */ /* 0x000fe20000000000 */
[----:B------:R-:W-:Y:S01]  /*3db0*/  UMOV UR9, 0x80004020 ;  /* 0x8000402000097882 */ /* 0x000fe20000000000 */
[----:B------:R-:W-:Y:S01]  /*3dc0*/  UMOV UR13, 0x40004040 ;  /* 0x40004040000d7882 */ /* 0x000fe20000000000 */
[----:B------:R3:W4:Y:S01]  /*3dd0*/  @P0 SYNCS.PHASECHK.TRANS64.TRYWAIT P1, [UR4], R0 ;  /* 0x00000000ff0005a7 */ /* 0x0007220008021104 */
[----:B------:R-:W-:Y:S11]  /*3de0*/  ELECT P0, URZ, PT ;  /* 0x0000000000ff782f */ /* 0x000ff60003800000 */
[----:B------:R-:W-:Y:S02]  /*3df0*/  @!UPT UIADD3 URZ, UPT, UPT, URZ, URZ, URZ ;  /* 0x000000fffffff290 */ /* 0x000fe4000fffe0ff */
[C---:B-----5:R-:W-:Y:S02]  /*3e00*/  @P0 R2UR.BROADCAST UR4, R4.reuse ;  /* 0x00000000040402ca */ /* 0x060fe400008e0000 */
[----:B------:R-:W-:Y:S11]  /*3e10*/  ELECT P0, URZ, PT ;  /* 0x0000000000ff782f */ /* 0x000ff60003800000 */
[----:B------:R-:W-:Y:S02]  /*3e20*/  @!UPT UIADD3 URZ, UPT, UPT, URZ, URZ, URZ ;  /* 0x000000fffffff290 */ /* 0x000fe4000fffe0ff */
[----:B------:R-:W-:Y:S01]  /*3e30*/  @P0 R2UR.BROADCAST UR14, R4 ;  /* 0x00000000040e02ca */ /* 0x000fe200008e0000 */
[----:B------:R-:W-:Y:S01]  /*3e40*/  UMOV UR7, 0x80004020 ;  /* 0x8000402000077882 */ /* 0x000fe20000000000 */
[----:B------:R1:W-:Y:S01]  /*3e50*/  UTCHMMA gdesc[UR8], gdesc[UR10], tmem[UR4], tmem[UR26], idesc[UR27], UP2 ;  /* 0x00ff1a0a080075ea */ /* 0x0003e20009000004 */
[----:B------:R-:W-:Y:S10]  /*3e60*/  UPLOP3.LUT UP2, UPT, UPT, UPT, UPT, 0x80, 0x8 ;  /* 0x000000000008789c */ /* 0x000ff40003f4f070 */
[----:B------:R3:W-:Y:S01]  /*3e70*/  UTCHMMA gdesc[UR6], gdesc[UR12], tmem[UR14], tmem[UR24], idesc[UR25], UPT ;  /* 0x00ff180c060075ea */ /* 0x0007e2000b80000e */
[----:B------:R3:W-:Y:S01]  /*3e80*/  UTCBAR [UR5], URZ ;  /* 0x000000ff050073e9 */ /* 0x0007e200080000ff */
[----:B-1----:R-:W-:Y:S02]  /*3e90*/  UIADD3 UR4, UPT, UPT, UR15, 0x1, URZ ;  /* 0x000000010f047890 */ /* 0x002fe4000fffe0ff */
[----:B------:R-:W-:Y:S02]  /*3ea0*/  UIADD3 UR9, UPT, UPT, UR15, -0x1, URZ ;  /* 0xffffffff0f097890 */ /* 0x000fe4000fffe0ff */
[----:B------:R-:W-:Y:S01]  /*3eb0*/  UISETP.GT.U32.AND UP0, UPT, UR4, 0x1, UPT ;  /* 0x000000010400788c */ /* 0x000fe2000bf04070 */
[----:B------:R-:W-:Y:S04]  /*3ec0*/  UMOV UR8, UR17 ;  /* 0x0000001100087c82 */ /* 0x000fe80008000000 */
[----:B------:R-:W-:Y:S04]  /*3ed0*/  UMOV UR15, UR9 ;  /* 0x00000009000f7c82 */ /* 0x000fe80008000000 */
[----:B------:R-:W-:Y:S05]  /*3ee0*/  BRA.U UP0, `(.L_x_61) ;  /* 0xfffffffd005c7547 */ /* 0x000fea000b83ffff */
.L_x_58:
[----:B------:R-:W-:Y:S01]  /*3ef0*/  UIADD3 UR4, UPT, UPT, UR21, 0x1, URZ ;  /* 0x0000000115047890 */ /* 0x000fe2000fffe0ff */
[----:B------:R-:W-:Y:S01]  /*3f00*/  LOP3.LUT R3, R3, 0x1, RZ, 0x3c, !PT ;  /* 0x0000000103037812 */ /* 0x000fe200078e3cff */
[----:B---3--:R-:W-:Y:S02]  /*3f10*/  UIADD3 UR5, UPT, UPT, UR22, 0x120, URZ ;  /* 0x0000012016057890 */ /* 0x008fe4000fffe0ff */
[----:B------:R-:W-:-:S04]  /*3f20*/  UISETP.NE.AND UP0, UPT, UR4, 0x2, UPT ;  /* 0x000000020400788c */ /* 0x000fc8000bf05270 */
[----:B------:R-:W-:Y:S02]  /*3f30*/  USEL UR6, URZ, 0x1, UP0 ;  /* 0x00000001ff067887 */ /* 0x000fe40008000000 */
[----:B------:R-:W-:Y:S01]  /*3f40*/  USEL UR21, UR4, URZ, UP0 ;  /* 0x000000ff04157287 */ /* 0x000fe20008000000 */
[----:B------:R2:W-:Y:S03]  /*3f50*/  UTCBAR [UR5], URZ ;  /* 0x000000ff050073e9 */ /* 0x0005e600080000ff */
[----:B------:R-:W-:Y:S01]  /*3f60*/  LOP3.LUT R8, R8, UR6, RZ, 0x3c, !PT ;  /* 0x0000000608087c12 */ /* 0x000fe2000f8e3cff */
[----:B------:R-:W-:Y:S07]  /*3f70*/  @P2 BRA `(.L_x_62) ;  /* 0xfffffff800d02947 */ /* 0x000fee000383ffff */
[----:B------:R-:W3:Y:S01]  /*3f80*/  S2UR UR6, SR_CgaCtaId ;  /* 0x00000000000679c3 */ /* 0x000ee20000008800 */
[----:B------:R-:W-:Y:S01]  /*3f90*/  ELECT P0, URZ, PT ;  /* 0x0000000000ff782f */ /* 0x000fe20003800000 */
[----:B-1----:R-:W-:Y:S01]  /*3fa0*/  IMAD.MOV.U32 R0, RZ, RZ, 0x1 ;  /* 0x00000001ff007424 */ /* 0x002fe200078e00ff */
[----:B------:R-:W-:Y:S01]  /*3fb0*/  UIADD3 UR18, UPT, UPT, UR18, 0x130, URZ ;  /* 0x0000013012127890 */ /* 0x000fe2000fffe0ff */
[----:B------:R-:W-:Y:S01]  /*3fc0*/  SHF.L.U32 R2, R8, 0x1f, RZ ;  /* 0x0000001f08027819 */ /* 0x000fe200000006ff */
[----:B------:R-:W-:-:S03]  /*3fd0*/  UMOV UR4, 0x40 ;  /* 0x0000004000047882 */ /* 0x000fc60000000000 */
[----:B------:R-:W-:Y:S01]  /*3fe0*/  UVIRTCOUNT.DEALLOC.SMPOOL 0x80 ;  /* 0x000000800000784c */ /* 0x000fe20000000000 */
[----:B---3--:R-:W-:Y:S02]  /*3ff0*/  ULEA UR6, UR6, UR4, 0x18 ;  /* 0x0000000406067291 */ /* 0x008fe4000f8ec0ff */
[----:B------:R-:W-:-:S07]  /*4000*/  ULEA UR4, UR21, UR18, 0x3 ;  /* 0x0000001215047291 */ /* 0x000fce000f8e18ff */
[----:B------:R1:W-:Y:S02]  /*4010*/  @P0 STS.U8 [UR6+0x1c], R0 ;  /* 0x00001c00ff000988 */ /* 0x0003e40008000006 */
[----:B------:R-:W3:Y:S02]  /*4020*/  SYNCS.PHASECHK.TRANS64.TRYWAIT P0, [UR4], R2 ;  /* 0x00000002ff0075a7 */ /* 0x000ee40008001104 */
[----:B-1-3--:R-:W-:Y:S05]  /*4030*/  @!P0 BRA `(.L_x_63) ;  /* 0x0000006400588947 */ /* 0x00afea0003800000 */
.L_x_168:
[----:B------:R-:W-:-:S04]  /*4040*/  UIADD3 UR4, UPT, UPT, UR21, 0x1, URZ ;  /* 0x0000000115047890 */ /* 0x000fc8000fffe0ff */
[----:B------:R-:W-:-:S04]  /*4050*/  UISETP.NE.AND UP0, UPT, UR4, 0x2, UPT ;  /* 0x000000020400788c */ /* 0x000fc8000bf05270 */
[----:B--2---:R-:W-:Y:S02]  /*4060*/  USEL UR5, URZ, 0x1, UP0 ;  /* 0x00000001ff057887 */ /* 0x004fe40008000000 */
[----:B------:R-:W-:-:S04]  /*4070*/  USEL UR4, UR4, URZ, UP0 ;  /* 0x000000ff04047287 */ /* 0x000fc80008000000 */
[----:B------:R-:W-:Y:S01]  /*4080*/  ULEA UR4, UR4, UR18, 0x3 ;  /* 0x0000001204047291 */ /* 0x000fe2000f8e18ff */
[----:B-1----:R-:W-:-:S04]  /*4090*/  LOP3.LUT R2, R8, UR5, RZ, 0x3c, !PT ;  /* 0x0000000508027c12 */ /* 0x002fc8000f8e3cff */
[----:B------:R-:W-:-:S04]  /*40a0*/  SHF.L.U32 R2, R2, 0x1f, RZ ;  /* 0x0000001f02027819 */ /* 0x000fc800000006ff */
[----:B------:R-:W1:Y:S02]  /*40b0*/  SYNCS.PHASECHK.TRANS64.TRYWAIT P0, [UR4], R2 ;  /* 0x00000002ff0075a7 */ /* 0x000e640008001104 */
[----:B-1----:R-:W-:Y:S05]  /*40c0*/  @!P0 BRA `(.L_x_64) ;  /* 0x00000064004c8947 */ /* 0x002fea0003800000 */
.L_x_170:
[----:B------:R-:W-:Y:S01]  /*40d0*/  NOP ;  /* 0x0000000000007918 */ /* 0x000fe20000000000 */
[----:B-1----:R-:W1:Y:S01]  /*40e0*/  LDS R0, [UR6+0x14] ;  /* 0x00001406ff007984 */ /* 0x002e620008000800 */
[----:B------:R-:W-:Y:S01]  /*40f0*/  LOP3.LUT R3, R9, 0xffff, RZ, 0xc0, !PT ;  /* 0x0000ffff09037812 */ /* 0x000fe200078ec0ff */
[----:B------:R-:W-:-:S03]  /*4100*/  IMAD.MOV.U32 R2, RZ, RZ, 0xffff ;  /* 0x0000ffffff027424 */ /* 0x000fc600078e00ff */
[----:B------:R-:W-:-:S04]  /*4110*/  SHF.R.U32.HI R3, RZ, 0x5, R3 ;  /* 0x00000005ff037819 */ /* 0x000fc80000011603 */
[----:B------:R-:W-:-:S04]  /*4120*/  SHF.L.U32 R2, R2, R3, RZ ;  /* 0x0000000302027219 */ /* 0x000fc800000006ff */
[----:B-1----:R-:W-:-:S04]  /*4130*/  LOP3.LUT R0, R0, R2, RZ, 0xc0, !PT ;  /* 0x0000000200007212 */ /* 0x002fc800078ec0ff */
[----:B------:R-:W-:Y:S01]  /*4140*/  ISETP.NE.AND P0, PT, R0, R2, PT ;  /* 0x000000020000720c */ /* 0x000fe20003f05270 */
[----:B------:R-:W-:-:S05]  /*4150*/  IMAD.MOV.U32 R0, RZ, RZ, 0x1 ;  /* 0x00000001ff007424 */ /* 0x000fca00078e00ff */
[----:B------:R-:W-:-:S07]  /*4160*/  SHF.L.U32 R0, R0, R3, RZ ;  /* 0x0000000300007219 */ /* 0x000fce00000006ff */
[----:B------:R-:W-:Y:S05]  /*4170*/  @P0 BRA `(.L_x_65) ;  /* 0x00000000005c0947 */ /* 0x000fea0003800000 */
[----:B------:R-:W1:Y:S02]  /*4180*/  LDS R3, [UR6+0x18] ;  /* 0x00001806ff037984 */ /* 0x000e640008000800 */
[----:B-1----:R-:W-:-:S04]  /*4190*/  LOP3.LUT R3, R3, R0, RZ, 0xc0, !PT ;  /* 0x0000000003037212 */ /* 0x002fc800078ec0ff */
[----:B------:R-:W-:-:S13]  /*41a0*/  ISETP.NE.AND P0, PT, R3, R0, PT ;  /* 0x000000000300720c */ /* 0x000fda0003f05270 */
[----:B------:R-:W-:Y:S05]  /*41b0*/  @P0 BRA `(.L_x_66) ;  /* 0x0000000000400947 */ /* 0x000fea0003800000 */
[----:B------:R-:W-:Y:S01]  /*41c0*/  R2UR UR4, R2 ;  /* 0x00000000020472ca */ /* 0x000fe200000e0000 */
[----:B------:R-:W1:Y:S01]  /*41d0*/  S2R R3, SR_LANEID ;  /* 0x0000000000037919 */ /* 0x000e620000000000 */
[----:B------:R-:W-:-:S04]  /*41e0*/  LOP3.LUT R0, RZ, R0, RZ, 0x33, !PT ;  /* 0x00000000ff007212 */ /* 0x000fc800078e33ff */
[----:B------:R-:W2:Y:S07]  /*41f0*/  REDUX UR7, R0 ;  /* 0x00000000000773c4 */ /* 0x000eae0000000000 */
[----:B------:R-:W-:-:S03]  /*4200*/  ULOP3.LUT UR5, URZ, UR4, URZ, 0x33, !UPT ;  /* 0x00000004ff057292 */ /* 0x000fc6000f8e33ff */
[----:B------:R-:W-:Y:S02]  /*4210*/  VOTEU.ANY UR4, UPT, PT ;  /* 0x0000000000047886 */ /* 0x000fe400038e0100 */
[----:B------:R-:W-:Y:S01]  /*4220*/  UFLO.U32 UR4, UR4 ;  /* 0x00000004000472bd */ /* 0x000fe200080e0000 */
[----:B------:R-:W-:-:S04]  /*4230*/  IMAD.U32 R2, RZ, RZ, UR5 ;  /* 0x00000005ff027e24 */ /* 0x000fc8000f8e00ff */
[----:B------:R-:W3:Y:S02]  /*4240*/  REDUX UR8, R2 ;  /* 0x00000000020873c4 */ /* 0x000ee40000000000 */
[----:B------:R1:W-:Y:S01]  /*4250*/  UTCATOMSWS.AND URZ, UR5 ;  /* 0x0000000500ff79e3 */ /* 0x0003e20008000000 */
[----:B--2---:R-:W-:Y:S01]  /*4260*/  IMAD.U32 R0, RZ, RZ, UR7 ;  /* 0x00000007ff007e24 */ /* 0x004fe2000f8e00ff */
[----:B-1----:R-:W-:Y:S01]  /*4270*/  ISETP.EQ.U32.AND P0, PT, R3, UR4, PT ;  /* 0x0000000403007c0c */ /* 0x002fe2000bf02070 */
[----:B---3--:R-:W-:-:S12]  /*4280*/  IMAD.U32 R2, RZ, RZ, UR8 ;  /* 0x00000008ff027e24 */ /* 0x008fd8000f8e00ff */
[----:B------:R1:W-:Y:S04]  /*4290*/  @P0 ATOMS.AND RZ, [UR6+0x14], R2 ;  /* 0x00001402ffff098c */ /* 0x0003e8000a800006 */
[----:B------:R1:W-:Y:S01]  /*42a0*/  @P0 ATOMS.AND RZ, [UR6+0x18], R0 ;  /* 0x00001800ffff098c */ /* 0x0003e2000a800006 */
[----:B------:R-:W-:Y:S05]  /*42b0*/  BRA `(.L_x_67) ;  /* 0x0000000000147947 */ /* 0x000fea0003800000 */
.L_x_66:
[----:B------:R-:W-:Y:S02]  /*42c0*/  MOV R2, 0x42e0 ;  /* 0x000042e000027802 */ /* 0x000fe40000000f00 */
[----:B----45:R-:W-:Y:S05]  /*42d0*/  CALL.REL.NOINC `($__internal_0_$__cuda_sm10x_tcgen05_guardrail_trap_col_being_dealloced_not_returned_by_alloc) ;  /* 0x0000006800387944 */ /* 0x030fea0003c00000 */
[----:B------:R-:W-:Y:S05]  /*42e0*/  BRA `(.L_x_67) ;  /* 0x0000000000087947 */ /* 0x000fea0003800000 */
.L_x_65:
[----:B------:R-:W-:Y:S02]  /*42f0*/  MOV R2, 0x4310 ;  /* 0x0000431000027802 */ /* 0x000fe40000000f00 */
[----:B----45:R-:W-:Y:S05]  /*4300*/  CALL.REL.NOINC `($__internal_2_$__cuda_sm10x_tcgen05_guardrail_trap_unallocated_columns_being_dealloced) ;  /* 0x0000006800447944 */ /* 0x030fea0003c00000 */
.L_x_67:
[----:B------:R-:W-:Y:S01]  /*4310*/  NOP ;  /* 0x0000000000007918 */ /* 0x000fe20000000000 */
[----:B------:R-:W-:Y:S05]  /*4320*/  EXIT ;  /* 0x000000000000794d */ /* 0x000fea0003800000 */
.L_x_51:
[----:B------:R-:W-:-:S09]  /*4330*/  UISETP.NE.OR UP0, UPT, UR18, 0x3, !UP3 ;  /* 0x000000031200788c */ /* 0x000fd2000df05670 */
[----:B------:R-:W-:Y:S05]  /*4340*/  BRA.U UP0, `(.L_x_68) ;  /* 0x0000001100e47547 */ /* 0x000fea000b800000 */
[----:B------:R-:W2:Y:S01]  /*4350*/  LDCU.64 UR4, c[0x0][0x988] ;  /* 0x00013100ff0477ac */ /* 0x000ea20008000a00 */
[----:B------:R-:W3:Y:S01]  /*4360*/  S2UR UR10, SR_CgaCtaId ;  /* 0x00000000000a79c3 */ /* 0x000ee20000008800 */
[----:B------:R-:W-:Y:S01]  /*4370*/  R2UR UR46, R77 ;  /* 0x000000004d2e72ca */ /* 0x000fe200000e0000 */
[----:B------:R-:W-:Y:S01]  /*4380*/  HFMA2 R9, -RZ, RZ, 0, 0 ;  /* 0x00000000ff097431 */ /* 0x000fe200000001ff */
[----:B------:R-:W4:Y:S01]  /*4390*/  LDCU UR44, c[0x0][0x370] ;  /* 0x00006e00ff2c77ac */ /* 0x000f220008000800 */
[----:B------:R-:W-:Y:S01]  /*43a0*/  R2UR UR45, R78 ;  /* 0x000000004e2d72ca */ /* 0x000fe200000e0000 */
[----:B------:R-:W-:Y:S01]  /*43b0*/  IMAD.MOV.U32 R10, RZ, RZ, 0x1 ;  /* 0x00000001ff0a7424 */ /* 0x000fe200078e00ff */
[----:B------:R-:W4:Y:S02]  /*43c0*/  LDCU.128 UR28, c[0x0][0xc10] ;  /* 0x00018200ff1c77ac */ /* 0x000f240008000c00 */
[----:B------:R-:W1:Y:S01]  /*43d0*/  LDC.64 R12, c[0x0][0x348] ;  /* 0x0000d200ff0c7b82 */ /* 0x000e620000000a00 */
[----:B------:R-:W-:Y:S01]  /*43e0*/  IMAD.MOV.U32 R3, RZ, RZ, 0x2000 ;  /* 0x00002000ff037424 */ /* 0x000fe200078e00ff */
[----:B------:R-:W3:Y:S01]  /*43f0*/  LDCU UR38, c[0x0][0x374] ;  /* 0x00006e80ff2677ac */ /* 0x000ee20008000800 */
[----:B------:R-:W3:Y:S01]  /*4400*/  LDCU.64 UR26, c[0x0][0x990] ;  /* 0x00013200ff1a77ac */ /* 0x000ee20008000a00 */
[----:B------:R-:W1:Y:S01]  /*4410*/  LDCU UR17, c[0x0][0xc0c] ;  /* 0x00018180ff1177ac */ /* 0x000e620008000800 */
[----:B--2---:R-:W-:Y:S01]  /*4420*/  UISETP.NE.U32.AND UP0, UPT, UR4, URZ, UPT ;  /* 0x000000ff0400728c */ /* 0x004fe2000bf05070 */
[----:B------:R-:W2:Y:S01]  /*4430*/  LDCU.128 UR32, c[0x0][0xa80] ;  /* 0x00015000ff2077ac */ /* 0x000ea20008000c00 */
[----:B------:R-:W2:Y:S01]  /*4440*/  LDCU UR57, c[0x0][0xc20] ;  /* 0x00018400ff3977ac */ /* 0x000ea20008000800 */
[----:B------:R-:W2:Y:S01]  /*4450*/  LDCU UR4, c[0x0][0xc30] ;  /* 0x00018600ff0477ac */ /* 0x000ea20008000800 */
[----:B------:R-:W2:Y:S01]  /*4460*/  LDCU.128 UR40, c[0x0][0xa90] ;  /* 0x00015200ff2877ac */ /* 0x000ea20008000c00 */
[----:B------:R-:W-:Y:S01]  /*4470*/  UMOV UR20, 0x400 ;  /* 0x0000040000147882 */ /* 0x000fe20000000000 */
[----:B----4-:R-:W-:-:S02]  /*4480*/  UIMAD.WIDE.U32 UR6, UR44, UR28, URZ ;  /* 0x0000001c2c0672a5 */ /* 0x010fc4000f8e00ff */
[----:B---3--:R-:W-:Y:S02]  /*4490*/  UIMAD.WIDE.U32 UR8, UR38, UR31, URZ ;  /* 0x0000001f260872a5 */ /* 0x008fe4000f8e00ff */
[----:B------:R-:W-:Y:S02]  /*44a0*/  ULEA UR20, UR10, UR20, 0x18 ;  /* 0x000000140a147291 */ /* 0x000fe4000f8ec0ff */
[----:B------:R-:W-:Y:S02]  /*44b0*/  UISETP.NE.AND.EX UP5, UPT, UR5, URZ, UPT, UP0 ;  /* 0x000000ff0500728c */ /* 0x000fe4000bfa5300 */
[----:B------:R-:W-:Y:S02]  /*44c0*/  UISETP.NE.U32.AND UP6, UPT, UR26, URZ, UPT ;  /* 0x000000ff1a00728c */ /* 0x000fe4000bfc5070 */
[----:B------:R-:W-:Y:S02]  /*44d0*/  UIADD3 UR48, UPT, UPT, UR20, 0xd8, URZ ;  /* 0x000000d814307890 */ /* 0x000fe4000fffe0ff */
[----:B------:R-:W-:-:S02]  /*44e0*/  UIADD3 UR47, UPT, UPT, UR20, 0x118, URZ ;  /* 0x00000118142f7890 */ /* 0x000fc4000fffe0ff */
[----:B------:R-:W-:Y:S02]  /*44f0*/  UIADD3 UR37, UPT, UPT, UR20, 0xc0, URZ ;  /* 0x000000c014257890 */ /* 0x000fe4000fffe0ff */
[----:B------:R-:W-:Y:S02]  /*4500*/  UIADD3 UR36, UPT, UPT, UR20, 0xc8, URZ ;  /* 0x000000c814247890 */ /* 0x000fe4000fffe0ff */
[----:B------:R-:W-:Y:S02]  /*4510*/  UIADD3 UR25, UPT, UPT, UR20, 0xd0, URZ ;  /* 0x000000d014197890 */ /* 0x000fe4000fffe0ff */
[----:B-1----:R-:W-:Y:S02]  /*4520*/  UISETP.NE.AND UP0, UPT, UR39, 0x1, UPT ;  /* 0x000000012700788c */ /* 0x002fe4000bf05270 */
[----:B------:R-:W-:Y:S02]  /*4530*/  UISETP.GE.AND UP2, UPT, UR39, 0x1, UPT ;  /* 0x000000012700788c */ /* 0x000fe4000bf46270 */
[----:B------:R-:W-:Y:S01]  /*4540*/  UISETP.NE.AND UP0, UPT, UR17, 0x1, UPT ;  /* 0x000000011100788c */ /* 0x000fe2000bf05270 */
[----:B------:R-:W-:Y:S01]  /*4550*/  UMOV UR55, UR7 ;  /* 0x0000000700377c82 */ /* 0x000fe20008000000 */
[----:B------:R-:W-:Y:S01]  /*4560*/  UMOV UR54, UR9 ;  /* 0x0000000900367c82 */ /* 0x000fe20008000000 */
[----:B------:R-:W-:-:S02]  /*4570*/  UISETP.NE.AND UP2, UPT, UR30, 0x1, UPT ;  /* 0x000000011e00788c */ /* 0x000fc4000bf45270 */
[----:B--2---:R-:W-:Y:S01]  /*4580*/  UISETP.NE.AND UP0, UPT, UR32, 0x1, UPT ;  /* 0x000000012000788c */ /* 0x004fe2000bf05270 */
[----:B------:R-:W1:Y:S01]  /*4590*/  LDCU UR58, c[0x0][0xaa0] ;  /* 0x00015400ff3a77ac */ /* 0x000e620008000800 */
[----:B------:R-:W-:Y:S01]  /*45a0*/  UPLOP3.LUT UP4, UPT, UPT, UPT, UPT, 0x40, 0x4 ;  /* 0x000000000004789c */ /* 0x000fe20003f8e870 */
[----:B------:R-:W2:Y:S01]  /*45b0*/  LDCU.64 UR18, c[0x0][0xc28] ;  /* 0x00018500ff1277ac */ /* 0x000ea20008000a00 */
[----:B------:R-:W-:Y:S02]  /*45c0*/  UISETP.NE.AND.EX UP6, UPT, UR27, URZ, UPT, UP6 ;  /* 0x000000ff1b00728c */ /* 0x000fe4000bfc5360 */
[----:B------:R-:W-:Y:S02]  /*45d0*/  UPRMT UR48, UR10, 0x654, UR48 ;  /* 0x000006540a307896 */ /* 0x000fe40008000030 */
[----:B------:R-:W-:Y:S02]  /*45e0*/  UPRMT UR47, URZ, 0x654, UR47 ;  /* 0x00000654ff2f7896 */ /* 0x000fe4000800002f */
[----:B------:R-:W-:-:S02]  /*45f0*/  UPRMT UR53, UR10, 0x654, UR37 ;  /* 0x000006540a357896 */ /* 0x000fc40008000025 */
[----:B------:R-:W-:Y:S02]  /*4600*/  UPRMT UR50, UR10, 0x654, UR36 ;  /* 0x000006540a327896 */ /* 0x000fe40008000024 */
[----:B------:R-:W-:Y:S02]  /*4610*/  UPRMT UR49, UR10, 0x654, UR25 ;  /* 0x000006540a317896 */ /* 0x000fe40008000019 */
[----:B------:R-:W-:Y:S02]  /*4620*/  USHF.R.U32.HI UR55, URZ, UR29, UR55 ;  /* 0x0000001dff377299 */ /* 0x000fe40008011637 */
[----:B------:R-:W-:Y:S02]  /*4630*/  USHF.R.U32.HI UR54, URZ, UR57, UR54 ;  /* 0x00000039ff367299 */ /* 0x000fe40008011636 */
[----:B------:R-:W-:Y:S02]  /*4640*/  UISETP.NE.AND UP3, UPT, UR4, 0x1, UPT ;  /* 0x000000010400788c */ /* 0x000fe4000bf65270 */
[----:B------:R-:W-:-:S02]  /*4650*/  UISETP.NE.AND UP2, UPT, UR35, 0x1, UPT ;  /* 0x000000012300788c */ /* 0x000fc4000bf45270 */
[----:B-12---:R-:W-:-:S11]  /*4660*/  UISETP.NE.AND UP0, UPT, UR42, 0x1, UPT ;  /* 0x000000012a00788c */ /* 0x006fd6000bf05270 */
.L_x_79:
[----:B------:R-:W-:Y:S04]  /*4670*/  SHF.L.U32 R2, R9, 0x1f, RZ ;  /* 0x0000001f09027819 */ /* 0x000fe800000006ff */
[----:B-1----:R-:W1:Y:S02]  /*4680*/  SYNCS.PHASECHK.TRANS64.TRYWAIT P0, [UR20+0x110], R2 ;  /* 0x00011002ff0075a7 */ /* 0x002e640008001114 */
[----:B-1----:R-:W-:Y:S05]  /*4690*/  @!P0 BRA `(.L_x_69) ;  /* 0x0000005c00f08947 */ /* 0x002fea0003800000 */
.L_x_172:
[----:B------:R-:W2:Y:S01]  /*46a0*/  LDS.128 R4, [UR20+0x150] ;  /* 0x00015014ff047984 */ /* 0x000ea20008000c00 */
[----:B------:R-:W-:Y:S01]  /*46b0*/  UISETP.GE.AND UP0, UPT, UR39, 0x1, UPT ;  /* 0x000000012700788c */ /* 0x000fe2000bf06270 */
[----:B------:R-:W-:Y:S01]  /*46c0*/  @!PT LDS RZ, [RZ] ;  /* 0x00000000fffff984 */ /* 0x000fe20000000800 */
[----:B------:R-:W-:Y:S01]  /*46d0*/  @!PT LDS RZ, [RZ] ;  /* 0x00000000fffff984 */ /* 0x000fe20000000800 */
[----:B------:R-:W-:Y:S01]  /*46e0*/  @!PT LDS RZ, [RZ] ;  /* 0x00000000fffff984 */ /* 0x000fe20000000800 */
[----:B------:R-:W-:Y:S01]  /*46f0*/  @!PT LDS RZ, [RZ] ;  /* 0x00000000fffff984 */ /* 0x000fe20000000800 */
[----:B------:R3:W-:Y:S06]  /*4700*/  MEMBAR.ALL.CTA ;  /* 0x0000000000007992 */ /* 0x0007ec0000008000 */
[----:B---3--:R-:W3:Y:S02]  /*4710*/  FENCE.VIEW.ASYNC.S ;  /* 0x00000000000073c6 */ /* 0x008ee40000000000 */
[----:B---3--:R-:W-:Y:S01]  /*4720*/  SYNCS.ARRIVE.TRANS64.RED.A1T0 RZ, [UR47], RZ ;  /* 0x000000ffffff79a7 */ /* 0x008fe2000810042f */
[----:B--2---:R-:W-:Y:S11]  /*4730*/  LOP3.LUT P0, RZ, R6, 0x1, RZ, 0xc0, !PT ;  /* 0x0000000106ff7812 */ /* 0x004ff6000780c0ff */
[----:B------:R-:W-:Y:S02]  /*4740*/  @!UPT UIADD3 URZ, UPT, UPT, URZ, URZ, URZ ;  /* 0x000000fffffff290 */ /* 0x000fe4000fffe0ff */
[----:B------:R-:W-:Y:S01]  /*4750*/  VOTEU.ANY UP2, P0 ;  /* 0x0000000000ff7886 */ /* 0x000fe20000040100 */
[----:B------:R-:W-:Y:S11]  /*4760*/  PLOP3.LUT P0, PT, PT, PT, UP2, 0x80, 0x8 ;  /* 0x000000000008781c */ /* 0x000ff60003f0f028 */
[----:B------:R-:W-:Y:S02]  /*4770*/  @!UPT UIADD3 URZ, UPT, UPT, URZ, URZ, URZ ;  /* 0x000000fffffff290 */ /* 0x000fe4000fffe0ff */
[----:B-1----:R-:W-:Y:S02]  /*4780*/  @P0 MOV R2, R4 ;  /* 0x0000000400020202 */ /* 0x002fe40000000f00 */
[----:B------:R-:W-:Y:S02]  /*4790*/  @P0 LOP3.LUT R0, R5, 0xffff, RZ, 0xc0, !PT ;  /* 0x0000ffff05000812 */ /* 0x000fe400078ec0ff */
[----:B------:R-:W-:Y:S02]  /*47a0*/  @P0 R2UR UR5, R2 ;  /* 0x00000000020502ca */ /* 0x000fe400000e0000 */
[----:B------:R-:W-:Y:S11]  /*47b0*/  @P0 R2UR UR4, R0 ;  /* 0x00000000000402ca */ /* 0x000ff600000e0000 */
[----:B------:R-:W-:Y:S02]  /*47c0*/  @UP2 UMOV UR16, UR5 ;  /* 0x0000000500102c82 */ /* 0x000fe40008000000 */
[----:B------:R-:W-:Y:S01]  /*47d0*/  @UP2 UMOV UR15, UR4 ;  /* 0x00000004000f2c82 */ /* 0x000fe20008000000 */
[----:B------:R-:W-:Y:S05]  /*47e0*/  BRA.U !UP0, `(.L_x_70) ;  /* 0x0000000108c07547 */ /* 0x000fea000b800000 */
[----:B------:R-:W-:Y:S02]  /*47f0*/  UIMAD.WIDE.U32 UR8, UR15, UR31, URZ ;  /* 0x0000001f0f0872a5 */ /* 0x000fe4000f8e00ff */
[----:B------:R-:W-:Y:S02]  /*4800*/  UP2UR UR14, UPR, URZ, 0x4 ;  /* 0x00000004ff0e7883 */ /* 0x000fe40008000000 */
[----:B------:R-:W-:Y:S02]  /*4810*/  UISETP.NE.AND UP2, UPT, UR30, 0x1, UPT ;  /* 0x000000011e00788c */ /* 0x000fe4000bf45270 */
[----:B------:R-:W-:Y:S02]  /*4820*/  UIMAD.WIDE.U32 UR10, UR16, UR28, URZ ;  /* 0x0000001c100a72a5 */ /* 0x000fe4000f8e00ff */
[----:B------:R-:W-:Y:S02]  /*4830*/  USEL UR4, UR38, UR54, !UP2 ;  /* 0x0000003626047287 */ /* 0x000fe4000d000000 */
[----:B------:R-:W-:Y:S02]  /*4840*/  UISETP.NE.AND UP0, UPT, UR17, 0x1, UPT ;  /* 0x000000011100788c */ /* 0x000fe4000bf05270 */
[----:B------:R-:W-:Y:S02]  /*4850*/  UP2UR UR21, UPR, URZ, 0x2 ;  /* 0x00000002ff157883 */ /* 0x000fe40008000000 */
[----:B------:R-:W-:Y:S02]  /*4860*/  UISETP.NE.AND UP1, UPT, UR39, 0x1, UPT ;  /* 0x000000012700788c */ /* 0x000fe4000bf25270 */
[----:B------:R-:W-:Y:S02]  /*4870*/  UIMAD.WIDE.U32 UR12, UR4, UR18, URZ ;  /* 0x00000012040c72a5 */ /* 0x000fe4000f8e00ff */
[----:B------:R-:W-:Y:S01]  /*4880*/  USEL UR7, UR44, UR55, !UP0 ;  /* 0x000000372c077287 */ /* 0x000fe2000c000000 */
[----:B------:R-:W-:Y:S02]  /*4890*/  UMOV UR5, UR9 ;  /* 0x0000000900057c82 */ /* 0x000fe40008000000 */
[----:B------:R-:W-:Y:S02]  /*48a0*/  USHF.R.U32.HI UR6, URZ, UR57, UR5 ;  /* 0x00000039ff067299 */ /* 0x000fe40008011605 */
[----:B------:R-:W-:Y:S02]  /*48b0*/  UIMAD.WIDE.U32 UR22, UR7, UR18, URZ ;  /* 0x00000012071672a5 */ /* 0x000fe4000f8e00ff */
[----:B------:R-:W-:Y:S02]  /*48c0*/  USEL UR6, UR15, UR6, !UP2 ;  /* 0x000000060f067287 */ /* 0x000fe4000d000000 */
[----:B------:R-:W-:Y:S01]  /*48d0*/  UISETP.NE.AND UP2, UPT, UR14, URZ, UPT ;  /* 0x000000ff0e00728c */ /* 0x000fe2000bf45270 */
[----:B------:R-:W-:Y:S01]  /*48e0*/  UMOV UR5, UR11 ;  /* 0x0000000b00057c82 */ /* 0x000fe20008000000 */
[----:B------:R-:W-:Y:S02]  /*48f0*/  UIMAD.WIDE.U32 UR10, UR6, UR18, URZ ;  /* 0x00000012060a72a5 */ /* 0x000fe4000f8e00ff */
[----:B------:R-:W-:Y:S03]  /*4900*/  USHF.R.U32.HI UR8, URZ, UR29, UR5 ;  /* 0x0000001dff087299 */ /* 0x000fe60008011605 */
[----:B------:R-:W-:Y:S02]  /*4910*/  UMOV UR5, UR13 ;  /* 0x0000000d00057c82 */ /* 0x000fe40008000000 */
[----:B------:R-:W-:Y:S03]  /*4920*/  @UP1 USHF.R.U32.HI UR4, URZ, UR19, UR5 ;  /* 0x00000013ff041299 */ /* 0x000fe60008011605 */
[----:B------:R-:W-:Y:S01]  /*4930*/  UMOV UR5, UR23 ;  /* 0x0000001700057c82 */ /* 0x000fe20008000000 */
[----:B------:R-:W-:Y:S02]  /*4940*/  UIMAD UR4, UR39, UR4, URZ ;  /* 0x00000004270472a4 */ /* 0x000fe4000f8e02ff */
[----:B------:R-:W-:Y:S02]  /*4950*/  @UP1 USHF.R.U32.HI UR7, URZ, UR19, UR5 ;  /* 0x00000013ff071299 */ /* 0x000fe40008011605 */
[----:B------:R-:W-:Y:S02]  /*4960*/  USEL UR5, UR16, UR8, !UP0 ;  /* 0x0000000810057287 */ /* 0x000fe4000c000000 */
[----:B------:R-:W-:Y:S02]  /*4970*/  UIMAD UR8, UR39, UR7, URZ ;  /* 0x00000007270872a4 */ /* 0x000fe4000f8e02ff */
[----:B------:R-:W-:Y:S03]  /*4980*/  UISETP.GE.AND UP0, UPT, UR6, UR4, UPT ;  /* 0x000000040600728c */ /* 0x000fe6000bf06270 */
[----:B------:R-:W-:Y:S01]  /*4990*/  UMOV UR4, UR11 ;  /* 0x0000000b00047c82 */ /* 0x000fe20008000000 */
[----:B------:R-:W-:Y:S02]  /*49a0*/  UISETP.GE.OR UP0, UPT, UR5, UR8, UP0 ;  /* 0x000000080500728c */ /* 0x000fe40008706670 */
[----:B------:R-:W-:Y:S02]  /*49b0*/  USHF.R.U32.HI UR4, URZ, UR19, UR4 ;  /* 0x00000013ff047299 */ /* 0x000fe40008011604 */
[----:B------:R-:W-:Y:S02]  /*49c0*/  UIMAD.WIDE.U32 UR8, UR5, UR18, URZ ;  /* 0x00000012050872a5 */ /* 0x000fe4000f8e00ff */
[----:B------:R-:W-:Y:S04]  /*49d0*/  USEL UR10, UR6, UR4, !UP1 ;  /* 0x00000004060a7287 */ /* 0x000fe8000c800000 */
[----:B------:R-:W-:Y:S01]  /*49e0*/  UIADD3 UR11, UPT, UPT, -UR10, URZ, URZ ;  /* 0x000000ff0a0b7290 */ /* 0x000fe2000fffe1ff */
[----:B------:R-:W-:Y:S02]  /*49f0*/  @!UP0 UMOV UR4, UR9 ;  /* 0x0000000900048c82 */ /* 0x000fe40008000000 */
[----:B------:R-:W-:Y:S02]  /*4a00*/  @!UP0 USHF.R.U32.HI UR4, URZ, UR19, UR4 ;  /* 0x00000013ff048299 */ /* 0x000fe40008011604 */
[----:B------:R-:W-:Y:S02]  /*4a10*/  UIMAD UR8, UR39, UR11, UR6 ;  /* 0x0000000b270872a4 */ /* 0x000fe4000f8e0206 */
[----:B------:R-:W-:Y:S02]  /*4a20*/  @!UP0 USEL UR4, UR5, UR4, !UP1 ;  /* 0x0000000405048287 */ /* 0x000fe4000c800000 */
[----:B------:R-:W-:Y:S02]  /*4a30*/  UISETP.NE.AND UP1, UPT, UR21, URZ, UPT ;  /* 0x000000ff1500728c */ /* 0x000fe4000bf25270 */
[----:B------:R-:W-:Y:S02]  /*4a40*/  @!UP0 UIMAD UR8, UR7, UR8, UR4 ;  /* 0x00000008070882a4 */ /* 0x000fe4000f8e0204 */
[----:B------:R-:W-:Y:S02]  /*4a50*/  @!UP0 UIADD3 UR9, UPT, UPT, UR10, -UR4, URZ ;  /* 0x800000040a098290 */ /* 0x000fe4000fffe0ff */
[----:B------:R-:W-:Y:S02]  /*4a60*/  UIADD3 UR4, UPT, UPT, -UR5, URZ, URZ ;  /* 0x000000ff05047290 */ /* 0x000fe4000fffe1ff */
[----:B------:R-:W-:Y:S02]  /*4a70*/  UIADD3 UR7, UPT, UPT, -UR6, URZ, URZ ;  /* 0x000000ff06077290 */ /* 0x000fe4000fffe1ff */
[----:B------:R-:W-:Y:S02]  /*4a80*/  @!UP0 UIMAD UR6, UR9, UR39, UR5 ;  /* 0x00000027090682a4 */ /* 0x000fe4000f8e0205 */
[----:B------:R-:W-:Y:S02]  /*4a90*/  UIMAD UR16, UR17, UR4, UR16 ;  /* 0x00000004111072a4 */ /* 0x000fe4000f8e0210 */
[----:B------:R-:W-:Y:S01]  /*4aa0*/  UIMAD UR15, UR30, UR7, UR15 ;  /* 0x000000071e0f72a4 */ /* 0x000fe2000f8e020f */
[----:B------:R-:W-:Y:S02]  /*4ab0*/  @!UP0 UMOV UR5, UR8 ;  /* 0x0000000800058c82 */ /* 0x000fe40008000000 */
[----:B------:R-:W-:Y:S02]  /*4ac0*/  UIMAD UR16, UR5, UR17, UR16 ;  /* 0x00000011051072a4 */ /* 0x000fe4000f8e0210 */
[----:B------:R-:W-:Y:S11]  /*4ad0*/  UIMAD UR15, UR6, UR30, UR15 ;  /* 0x0000001e060f72a4 */ /* 0x000ff6000f8e020f */
[----:B------:R-:W-:Y:S01]  /*4ae0*/  @!UPT UIADD3 URZ, UPT, UPT, URZ, URZ, URZ ;  /* 0x000000fffffff290 */ /* 0x000fe2000fffe0ff */
.L_x_70:
[----:B------:R-:W1:Y:S01]  /*4af0*/  @!UP3 LDCU.128 UR8, c[0x0][0xc10] ;  /* 0x00018200ff08b7ac */ /* 0x000e620008000c00 */
[----:B------:R-:W-:Y:S02]  /*4b00*/  ISETP.NE.U32.AND P1, PT, RZ, UR26, PT ;  /* 0x0000001aff007c0c */ /* 0x000fe4000bf25070 */
[----:B------:R-:W-:Y:S02]  /*4b10*/  SHF.L.U32 R8, R10, 0x1f, RZ ;  /* 0x0000001f0a087819 */ /* 0x000fe400000006ff */
[----:B------:R-:W-:Y:S01]  /*4b20*/  ISETP.NE.AND.EX P1, PT, RZ, UR27, PT, P1 ;  /* 0x0000001bff007c0c */ /* 0x000fe2000bf25310 */
[----:B------:R-:W2:Y:S01]  /*4b30*/  @!UP3 LDCU UR5, c[0x0][0xc0c] ;  /* 0x00018180ff05b7ac */ /* 0x000ea20008000800 */
[----:B-1----:R-:W-:Y:S07]  /*4b40*/  UIMAD.WIDE.U32 UR6, UR16, UR8, URZ ;  /* 0x00000008100672a5 */ /* 0x002fee000f8e00ff */
[----:B------:R-:W-:Y:S01]  /*4b50*/  @!UP3 UMOV UR4, UR7 ;  /* 0x000000070004bc82 */ /* 0x000fe20008000000 */
[----:B--2---:R-:W-:Y:S02]  /*4b60*/  @!UP3 UISETP.NE.AND UP0, UPT, UR5, 0x1, UPT ;  /* 0x000000010500b88c */ /* 0x004fe4000bf05270 */
[----:B------:R-:W-:Y:S02]  /*4b70*/  @!UP3 USHF.R.U32.HI UR4, URZ, UR9, UR4 ;  /* 0x00000009ff04b299 */ /* 0x000fe40008011604 */
[----:B------:R-:W-:Y:S02]  /*4b80*/  UIMAD.WIDE.U32 UR6, UR15, UR11, URZ ;  /* 0x0000000b0f0672a5 */ /* 0x000fe4000f8e00ff */
[----:B------:R-:W-:Y:S02]  /*4b90*/  @!UP3 USEL UR8, UR16, UR4, !UP0 ;  /* 0x000000041008b287 */ /* 0x000fe4000c000000 */
[----:B------:R-:W-:Y:S03]  /*4ba0*/  @!UP3 UISETP.NE.AND UP0, UPT, UR10, 0x1, UPT ;  /* 0x000000010a00b88c */ /* 0x000fe6000bf05270 */
[----:B------:R-:W-:Y:S01]  /*4bb0*/  @!UP3 UMOV UR6, UR7 ;  /* 0x000000070006bc82 */ /* 0x000fe20008000000 */
[----:B------:R-:W-:Y:S01]  /*4bc0*/  USHF.L.U32 UR7, UR24, 0x7, URZ ;  /* 0x0000000718077899 */ /* 0x000fe200080006ff */
[----:B------:R-:W1:Y:S02]  /*4bd0*/  @!UP3 LDCU UR4, c[0x0][0xc20] ;  /* 0x00018400ff04b7ac */ /* 0x000e640008000800 */
[----:B-1----:R-:W-:Y:S04]  /*4be0*/  @!UP3 USHF.R.U32.HI UR6, URZ, UR4, UR6 ;  /* 0x00000004ff06b299 */ /* 0x002fe80008011606 */
[----:B------:R-:W-:Y:S04]  /*4bf0*/  @!UP3 USEL UR6, UR15, UR6, !UP0 ;  /* 0x000000060f06b287 */ /* 0x000fe8000c000000 */
[----:B------:R-:W-:Y:S02]  /*4c00*/  @!UP3 UIADD3 UR4, UPT, UPT, -UR8, UR6, URZ ;  /* 0x000000060804b290 */ /* 0x000fe4000fffe1ff */
[----:B------:R-:W-:Y:S02]  /*4c10*/  @!UP3 UIADD3 UR6, UPT, UPT, UR8, -UR6, URZ ;  /* 0x800000060806b290 */ /* 0x000fe4000fffe0ff */
[----:B------:R-:W-:Y:S02]  /*4c20*/  @!UP3 UIMAD UR16, UR4, UR5, UR16 ;  /* 0x000000050410b2a4 */ /* 0x000fe4000f8e0210 */
[----:B------:R-:W-:Y:S01]  /*4c30*/  @!UP3 UIMAD UR15, UR6, UR10, UR15 ;  /* 0x0000000a060fb2a4 */ /* 0x000fe2000f8e020f */
[----:B------:R-:W-:Y:S11]  /*4c40*/  BRA.U UP4, `(.L_x_71) ;  /* 0x0000000104107547 */ /* 0x000ff6000b800000 */
[----:B------:R-:W-:Y:S04]  /*4c50*/  MOV R2, UR56 ;  /* 0x0000003800027c02 */ /* 0x000fe80008000f00 */
[----:B------:R-:W-:Y:S04]  /*4c60*/  SHF.L.U32 R2, R2, 0x1f, RZ ;  /* 0x0000001f02027819 */ /* 0x000fe800000006ff */
[----:B------:R-:W1:Y:S02]  /*4c70*/  SYNCS.PHASECHK.TRANS64.TRYWAIT P2, [UR20+0x108], R2 ;  /* 0x00010802ff0075a7 */ /* 0x000e640008041114 */
[----:B-1----:R-:W-:Y:S05]  /*4c80*/  @!P2 BRA `(.L_x_72) ;  /* 0x00000058008ca947 */ /* 0x002fea0003800000 */
.L_x_71:
[----:B------:R-:W-:Y:S05]  /*4c90*/  BRA.U !UP6, `(.L_x_73) ;  /* 0x000000010e387547 */ /* 0x000fea000b800000 */
[----:B------:R-:W-:Y:S01]  /*4ca0*/  UPLOP3.LUT UP1, UPT, UPT, UPT, UP5, 0x80, 0x8 ;  /* 0x000000000008789c */ /* 0x000fe20003f2f050 */
[----:B-1----:R-:W-:Y:S01]  /*4cb0*/  HFMA2 R0, -RZ, RZ, 0, 5.9604644775390625e-08 ;  /* 0x00000001ff007431 */ /* 0x002fe200000001ff */
[----:B------:R-:W1:Y:S01]  /*4cc0*/  LDCU.64 UR8, c[0x0][0x358] ;  /* 0x00006b00ff0877ac */ /* 0x000e620008000a00 */
[----:B------:R-:W-:Y:S03]  /*4cd0*/  IMAD.MOV.U32 R85, RZ, RZ, 0x1 ;  /* 0x00000001ff557424 */ /* 0x000fe600078e00ff */
[----:B------:R-:W-:Y:S05]  /*4ce0*/  PLOP3.LUT P2, PT, PT, PT, UP1, 0x80, 0x8 ;  /* 0x000000000008781c */ /* 0x000fea0003f4f018 */
[----:B------:R-:W2:Y:S01]  /*4cf0*/  @UP1 LDCU.64 UR4, c[0x0][0x988] ;  /* 0x00013100ff0417ac */ /* 0x000ea20008000a00 */
[----:B------:R-:W-:Y:S07]  /*4d00*/  @UP1 UIMAD UR6, UR52, UR26, URZ ;  /* 0x0000001a340612a4 */ /* 0x000fee000f8e02ff */
[----:B------:R-:W-:Y:S01]  /*4d10*/  @!P2 PRMT R85, R0, 0x7610, R85 ;  /* 0x000076100055a816 */ /* 0x000fe20000000055 */
[----:B--2---:R-:W-:Y:S06]  /*4d20*/  @UP1 UIMAD.WIDE UR4, UR6, 0x4, UR4 ;  /* 0x00000004060418a5 */ /* 0x004fec000f8e0204 */
[----:B------:R-:W-:Y:S01]  /*4d30*/  IMAD.U32 R14, RZ, RZ, UR4 ;  /* 0x00000004ff0e7e24 */ /* 0x000fe2000f8e00ff */
[----:B------:R-:W-:Y:S04]  /*4d40*/  MOV R15, UR5 ;  /* 0x00000005000f7c02 */ /* 0x000fe80008000f00 */
[----:B------:R-:W2:Y:S01]  /*4d50*/  @!UP1 LDCU UR4, c[0x0][0x980] ;  /* 0x00013000ff0497ac */ /* 0x000ea20008000800 */
[----:B-1---5:R3:W5:Y:S02]  /*4d60*/  @P2 LDG.E R41, desc[UR8][R14.64] ;  /* 0x000000080e292981 */ /* 0x022764000c1e1900 */
[----:B--23--:R-:W-:Y:S07]  /*4d70*/  @!P2 IMAD.U32 R41, RZ, RZ, UR4 ;  /* 0x00000004ff29ae24 */ /* 0x00cfee000f8e00ff */
.L_x_73:
[----:B-----5:R-:W-:Y:S01]  /*4d80*/  @!P1 FSETP.EQ.AND P3, PT, R41, RZ, PT ;  /* 0x000000ff2900920b */ /* 0x020fe20003f62000 */
[----:B------:R-:W-:Y:S01]  /*4d90*/  @!UPT UIADD3 URZ, UPT, UPT, URZ, URZ, URZ ;  /* 0x000000fffffff290 */ /* 0x000fe2000fffe0ff */
[----:B------:R-:W-:Y:S11]  /*4da0*/  @!P1 BRA `(.L_x_74) ;  /* 0x0000000000149947 */ /* 0x000ff60003800000 */
[----:B------:R-:W-:Y:S02]  /*4db0*/  LOP3.LUT P1, RZ, R85, 0xff, RZ, 0xc0, !PT ;  /* 0x000000ff55ff7812 */ /* 0x000fe4000782c0ff */
[----:B------:R-:W-:Y:S04]  /*4dc0*/  PLOP3.LUT P3, PT, PT, PT, UP1, 0x80, 0x8 ;  /* 0x000000000008781c */ /* 0x000fe80003f6f018 */
[----:B------:R-:W-:Y:S07]  /*4dd0*/  PLOP3.LUT P3, PT, P3, PT, PT, 0x8, 0x80 ;  /* 0x000000000080781c */ /* 0x000fee0001f6e170 */
[----:B------:R-:W-:Y:S11]  /*4de0*/  @P1 FSETP.EQ.AND P3, PT, R41, RZ, PT ;  /* 0x000000ff2900120b */ /* 0x000ff60003f62000 */
[----:B------:R-:W-:Y:S02]  /*4df0*/  @!UPT UIADD3 URZ, UPT, UPT, URZ, URZ, URZ ;  /* 0x000000fffffff290 */ /* 0x000fe4000fffe0ff */
.L_x_74:
[----:B------:R-:W-:Y:S01]  /*4e00*/  USHF.L.U32 UR11, UR51, 0x7, URZ ;  /* 0x00000007330b7899 */ /* 0x000fe200080006ff */
[----:B------:R-:W2:Y:S01]  /*4e10*/  SYNCS.PHASECHK.TRANS64.TRYWAIT P1, [UR20+0xe0], R8 ;  /* 0x0000e008ff0075a7 */ /* 0x000ea20008021114 */
[----:B------:R-:W-:Y:S02]  /*4e20*/  UISETP.NE.AND UP0, UPT, UR32, 0x1, UPT ;  /* 0x000000012000788c */ /* 0x000fe4000bf05270 */
[----:B------:R-:W-:Y:S01]  /*4e30*/  UIMAD.WIDE.U32 UR4, UR11, UR33, URZ ;  /* 0x000000210b0472a5 */ /* 0x000fe2000f8e00ff */
[----:B------:R-:W-:Y:S04]  /*4e40*/  ELECT P2, URZ, PT ;  /* 0x0000000000ff782f */ /* 0x000fe80003840000 */
[----:B------:R-:W-:Y:S02]  /*4e50*/  PLOP3.LUT P2, PT, P3, P2, PT, 0xf2, 0x2f ;  /* 0x00000000002f781c */ /* 0x000fe40001f45e72 */
[----:B------:R-:W-:Y:S02]  /*4e60*/  UMOV UR4, UR5 ;  /* 0x0000000500047c82 */ /* 0x000fe40008000000 */
[----:B------:R-:W-:Y:S04]  /*4e70*/  USHF.R.U32.HI UR4, URZ, UR34, UR4 ;  /* 0x00000022ff047299 */ /* 0x000fe80008011604 */
[----:B------:R-:W-:Y:S02]  /*4e80*/  USEL UR12, UR11, UR4, !UP0 ;  /* 0x000000040b0c7287 */ /* 0x000fe4000c000000 */
[----:B------:R-:W-:Y:S02]  /*4e90*/  UISETP.NE.AND UP0, UPT, UR35, 0x1, UPT ;  /* 0x000000012300788c */ /* 0x000fe4000bf05270 */
[----:B------:R-:W-:Y:S02]  /*4ea0*/  UIMAD.WIDE.U32 UR4, UR12, UR40, URZ ;  /* 0x000000280c0472a5 */ /* 0x000fe4000f8e00ff */
[----:B------:R-:W-:Y:S01]  /*4eb0*/  UIADD3 UR6, UPT, UPT, -UR12, URZ, URZ ;  /* 0x000000ff0c067290 */ /* 0x000fe2000fffe1ff */
[----:B-1----:R-:W-:Y:S03]  /*4ec0*/  @!P2 IMAD.MOV.U32 R0, RZ, 0x20, RZ ;  /* 0x00000020ff00a824 */ /* 0x002fe600078e00ff */
[----:B------:R-:W-:Y:S01]  /*4ed0*/  UIMAD UR11, UR32, UR6, UR11 ;  /* 0x00000006200b72a4 */ /* 0x000fe2000f8e020b */
[----:B------:R-:W-:Y:S01]  /*4ee0*/  @!P2 IMAD.MOV.U32 R0, RZ, 0x400, R0 ;  /* 0x00000400ff00a824 */ /* 0x000fe200078e0000 */
[----:B------:R-:W-:Y:S02]  /*4ef0*/  UMOV UR4, UR5 ;  /* 0x0000000500047c82 */ /* 0x000fe40008000000 */
[----:B------:R-:W-:Y:S04]  /*4f00*/  USHF.R.U32.HI UR4, URZ, UR41, UR4 ;  /* 0x00000029ff047299 */ /* 0x000fe80008011604 */
[----:B------:R-:W-:Y:S02]  /*4f10*/  USEL UR13, UR12, UR4, !UP0 ;  /* 0x000000040c0d7287 */ /* 0x000fe4000c000000 */
[----:B------:R-:W-:Y:S02]  /*4f20*/  UISETP.NE.AND UP0, UPT, UR42, 0x1, UPT ;  /* 0x000000012a00788c */ /* 0x000fe4000bf05270 */
[----:B------:R-:W-:Y:S07]  /*4f30*/  UIMAD.WIDE.U32 UR4, UR13, UR43, URZ ;  /* 0x0000002b0d0472a5 */ /* 0x000fee000f8e00ff */
[----:B------:R-:W-:Y:S02]  /*4f40*/  UMOV UR4, UR5 ;  /* 0x0000000500047c82 */ /* 0x000fe40008000000 */
[----:B------:R-:W-:Y:S04]  /*4f50*/  USHF.R.U32.HI UR4, URZ, UR58, UR4 ;  /* 0x0000003aff047299 */ /* 0x000fe80008011604 */
[----:B------:R-:W-:Y:S02]  /*4f60*/  USEL UR14, UR13, UR4, !UP0 ;  /* 0x000000040d0e7287 */ /* 0x000fe4000c000000 */
[----:B------:R-:W-:Y:S02]  /*4f70*/  UIADD3 UR4, UPT, UPT, -UR13, URZ, URZ ;  /* 0x000000ff0d047290 */ /* 0x000fe4000fffe1ff */
[----:B------:R-:W-:Y:S02]  /*4f80*/  UIADD3 UR5, UPT, UPT, -UR14, URZ, URZ ;  /* 0x000000ff0e057290 */ /* 0x000fe4000fffe1ff */
[----:B------:R-:W-:Y:S02]  /*4f90*/  UIMAD UR12, UR35, UR4, UR12 ;  /* 0x00000004230c72a4 */ /* 0x000fe4000f8e020c */
[----:B------:R-:W-:Y:S01]  /*4fa0*/  UIMAD UR13, UR42, UR5, UR13 ;  /* 0x000000052a0d72a4 */ /* 0x000fe2000f8e020d */
[----:B--2---:R-:W-:Y:S11]  /*4fb0*/  @!P1 BRA `(.L_x_75) ;  /* 0x0000005400d89947 */ /* 0x004ff60003800000 */
.L_x_175:
[----:B------:R-:W-:Y:S01]  /*4fc0*/  @!P2 R2UR UR4, R0 ;  /* 0x000000000004a2ca */ /* 0x000fe200000e0000 */
[----:B------:R-:W-:Y:S01]  /*4fd0*/  VOTEU.ALL UP0, P2 ;  /* 0x0000000000ff7886 */ /* 0x000fe20001000000 */
[----:B-1----:R-:W-:Y:S04]  /*4fe0*/  @!P2 IADD3 R2, P1, PT, R12, 0x680, RZ ;  /* 0x000006800c02a810 */ /* 0x002fe80007f3e0ff */
[----:B------:R-:W-:Y:S01]  /*4ff0*/  @!P2 R2UR UR5, R2 ;  /* 0x000000000205a2ca */ /* 0x000fe200000e0000 */
[----:B------:R-:W-:Y:S01]  /*5000*/  @!P2 IMAD.X R0, RZ, RZ, R13, P1 ;  /* 0x000000ffff00a224 */ /* 0x000fe200008e060d */
[----:B------:R-:W-:Y:S05]  /*5010*/  @!UP0 UIADD3 UR8, UPT, UPT, UR20, 0x200, URZ ;  /* 0x0000020014088890 */ /* 0x000fea000fffe0ff */
[----:B------:R-:W-:Y:S01]  /*5020*/  @!UP0 UPRMT UR6, UR4, 0x5410, URZ ;  /* 0x0000541004068896 */ /* 0x000fe200080000ff */
[----:B------:R-:W-:Y:S01]  /*5030*/  @!P2 R2UR UR4, R0 ;  /* 0x000000000004a2ca */ /* 0x000fe200000e0000 */
[----:B------:R-:W-:Y:S01]  /*5040*/  VOTEU.ALL UP0, P2 ;  /* 0x0000000000ff7886 */ /* 0x000fe20001000000 */
[----:B------:R-:W-:Y:S03]  /*5050*/  @!P2 IMAD.MOV.U32 R0, RZ, RZ, 0x2000 ;  /* 0x00002000ff00a424 */ /* 0x000fe600078e00ff */
[----:B------:R-:W-:Y:S01]  /*5060*/  IMAD.U32 R14, RZ, RZ, UR5 ;  /* 0x00000005ff0e7e24 */ /* 0x000fe2000f8e00ff */
[----:B------:R-:W-:Y:S01]  /*5070*/  @!UP0 UMOV UR9, UR37 ;  /* 0x0000002500098c82 */ /* 0x000fe20008000000 */
[----:B------:R-:W-:Y:S06]  /*5080*/  @!UP0 UMOV UR10, UR7 ;  /* 0x00000007000a8c82 */ /* 0x000fec0008000000 */
[----:B------:R-:W-:Y:S01]  /*5090*/  IMAD.U32 R15, RZ, RZ, UR4 ;  /* 0x00000004ff0f7e24 */ /* 0x000fe2000f8e00ff */
[----:B------:R-:W-:Y:S04]  /*50a0*/  @!P2 R2UR UR4, R14 ;  /* 0x000000000e04a2ca */ /* 0x000fe800000e0000 */
[----:B------:R-:W-:Y:S11]  /*50b0*/  @!P2 R2UR UR5, R15 ;  /* 0x000000000f05a2ca */ /* 0x000ff600000e0000 */
[----:B------:R-:W-:Y:S02]  /*50c0*/  @!UPT UIADD3 URZ, UPT, UPT, URZ, URZ, URZ ;  /* 0x000000fffffff290 */ /* 0x000fe4000fffe0ff */
[----:B------:R1:W-:Y:S01]  /*50d0*/  @!UP0 UTMALDG.5D.IM2COL [UR8], [UR4], UR6 ;  /* 0x00000008040083b4 */ /* 0x0003e20008060006 */
[----:B------:R2:W-:Y:S01]  /*50e0*/  @!P2 SYNCS.ARRIVE.TRANS64.RED.A0TR RZ, [UR20+0xc0], R0 ;  /* 0x0000c000ffffa9a7 */ /* 0x0005e20008300414 */
[----:B------:R-:W-:Y:S01]  /*50f0*/  SYNCS.ARRIVE.TRANS64.RED.A1T0 RZ, [UR53], RZ ;  /* 0x000000ffffff79a7 */ /* 0x000fe20008100435 */
[----:B--2---:R-:W-:Y:S01]  /*5100*/  @!P2 IMAD.MOV.U32 R0, RZ, 0x20, RZ ;  /* 0x00000020ff00a824 */ /* 0x004fe200078e00ff */
[----:B------:R-:W2:Y:S03]  /*5110*/  SYNCS.PHASECHK.TRANS64.TRYWAIT P1, [UR20+0xe8], R8 ;  /* 0x0000e808ff0075a7 */ /* 0x000ea60008021114 */
[----:B------:R-:W-:Y:S01]  /*5120*/  @!P2 IMAD.MOV.U32 R0, RZ, 0x400, R0 ;  /* 0x00000400ff00a824 */ /* 0x000fe200078e0000 */
[----:B-12---:R-:W-:Y:S06]  /*5130*/  @!P1 BRA `(.L_x_76) ;  /* 0x0000005400909947 */ /* 0x006fec0003800000 */
.L_x_177:
[----:B------:R-:W-:Y:S01]  /*5140*/  @!P2 R2UR UR4, R0 ;  /* 0x000000000004a2ca */ /* 0x000fe200000e0000 */
[----:B------:R-:W-:Y:S01]  /*5150*/  VOTEU.ALL UP0, P2 ;  /* 0x0000000000ff7886 */ /* 0x000fe20001000000 */
[----:B-1----:R-:W-:Y:S04]  /*5160*/  @!P2 IADD3 R2, P1, PT, R12, 0x680, RZ ;  /* 0x000006800c02a810 */ /* 0x002fe80007f3e0ff */
[----:B------:R-:W-:Y:S01]  /*5170*/  @!P2 R2UR UR5, R2 ;  /* 0x000000000205a2ca */ /* 0x000fe200000e0000 */
[----:B------:R-:W-:Y:S01]  /*5180*/  @!P2 IMAD.X R0, RZ, RZ, R13, P1 ;  /* 0x000000ffff00a224 */ /* 0x000fe200008e060d */
[----:B------:R-:W-:Y:S02]  /*5190*/  @!UP0 UIADD3 UR10, UPT, UPT, UR7, 0x20, URZ ;  /* 0x00000020070a8890 */ /* 0x000fe4000fffe0ff */
[----:B------:R-:W-:Y:S03]  /*51a0*/  @!UP0 UIADD3 UR8, UPT, UPT, UR20, 0x2200, URZ ;  /* 0x0000220014088890 */ /* 0x000fe6000fffe0ff */
[----:B------:R-:W-:Y:S01]  /*51b0*/  @!UP0 UPRMT UR6, UR4, 0x5410, URZ ;  /* 0x0000541004068896 */ /* 0x000fe200080000ff */
[----:B------:R-:W-:Y:S01]  /*51c0*/  @!P2 R2UR UR4, R0 ;  /* 0x000000000004a2ca */ /* 0x000fe200000e0000 */
[----:B------:R-:W-:Y:S01]  /*51d0*/  VOTEU.ALL UP0, P2 ;  /* 0x0000000000ff7886 */ /* 0x000fe20001000000 */
[----:B------:R-:W-:Y:S03]  /*51e0*/  @!P2 IMAD.MOV.U32 R0, RZ, RZ, 0x2000 ;  /* 0x00002000ff00a424 */ /* 0x000fe600078e00ff */
[----:B------:R-:W-:Y:S01]  /*51f0*/  IMAD.U32 R14, RZ, RZ, UR5 ;  /* 0x00000005ff0e7e24 */ /* 0x000fe2000f8e00ff */
[----:B------:R-:W-:Y:S07]  /*5200*/  @!UP0 UMOV UR9, UR36 ;  /* 0x0000002400098c82 */ /* 0x000fee0008000000 */
        /* <DEDUP_REMOVED lines=11> */
.L_x_179:
[----:B------:R-:W-:Y:S01]  /*52c0*/  @!P2 R2UR UR4, R0 ;  /* 0x000000000004a2ca */ /* 0x000fe200000e0000 */
[----:B------:R-:W-:Y:S01]  /*52d0*/  VOTEU.ALL UP0, P2 ;  /* 0x0000000000ff7886 */ /* 0x000fe20001000000 */
[----:B-1----:R-:W-:Y:S02]  /*52e0*/  @!P2 IADD3 R2, P1, PT, R12, 0x680, RZ ;  /* 0x000006800c02a810 */ /* 0x002fe40007f3e0ff */
[----:B------:R-:W-:Y:S02]  /*52f0*/  @P0 SHF.R.U32.HI R4, RZ, 0x10, R5 ;  /* 0x00000010ff040819 */ /* 0x000fe40000011605 */
[----:B------:R-:W-:Y:S01]  /*5300*/  @!P2 R2UR UR5, R2 ;  /* 0x000000000205a2ca */ /* 0x000fe200000e0000 */
[----:B------:R-:W-:Y:S01]  /*5310*/  @!P2 IMAD.X R0, RZ, RZ, R13, P1 ;  /* 0x000000ffff00a224 */ /* 0x000fe200008e060d */
[----:B------:R-:W-:Y:S01]  /*5320*/  @!UP0 UIADD3 UR10, UPT, UPT, UR7, 0x40, URZ ;  /* 0x00000040070a8890 */ /* 0x000fe2000fffe0ff */
[----:B------:R-:W-:Y:S01]  /*5330*/  @P0 R2UR UR52, R4 ;  /* 0x00000000043402ca */ /* 0x000fe200000e0000 */
        /* <DEDUP_REMOVED lines=14> */
[----:B------:R-:W2:Y:S02]  /*5420*/  SYNCS.PHASECHK.TRANS64.TRYWAIT P1, [UR20+0xf8], R8 ;  /* 0x0000f808ff0075a7 */ /* 0x000ea40008021114 */
[----:B-12---:R-:W-:Y:S05]  /*5430*/  @!P1 BRA `(.L_x_78) ;  /* 0x0000005400009947 */ /* 0x006fea0003800000 */
.L_x_181:
[----:B-1----:R-:W-:Y:S01]  /*5440*/  @!P2 IMAD.MOV.U32 R0, RZ, 0x20, RZ ;  /* 0x00000020ff00a824 */ /* 0x002fe200078e00ff */
[----:B------:R-:W-:Y:S01]  /*5450*/  @!P2 IADD3 R2, P0, PT, R12, 0x680, RZ ;  /* 0x000006800c02a810 */ /* 0x000fe20007f1e0ff */
[----:B------:R-:W-:Y:S01]  /*5460*/  VOTEU.ALL UP0, P2 ;  /* 0x0000000000ff7886 */ /* 0x000fe20001000000 */
[----:B------:R-:W-:Y:S01]  /*5470*/  LOP3.LUT R10, R10, 0x1, RZ, 0x3c, !PT ;  /* 0x000000010a0a7812 */ /* 0x000fe200078e3cff */
[----:B------:R-:W-:Y:S01]  /*5480*/  @!P2 IMAD.MOV.U32 R0, RZ, 0x400, R0 ;  /* 0x00000400ff00a824 */ /* 0x000fe200078e0000 */
[----:B------:R-:W-:Y:S01]  /*5490*/  @!P2 R2UR UR5, R2 ;  /* 0x000000000205a2ca */ /* 0x000fe200000e0000 */
[----:B------:R-:W-:Y:S01]  /*54a0*/  UIADD3 UR24, UPT, UPT, UR15, UR46, URZ ;  /* 0x0000002e0f187290 */ /* 0x000fe2000fffe0ff */
[----:B------:R-:W-:Y:S01]  /*54b0*/  LOP3.LUT R9, R9, 0x1, RZ, 0x3c, !PT ;  /* 0x0000000109097812 */ /* 0x000fe200078e3cff */
[----:B------:R-:W-:Y:S01]  /*54c0*/  @!UP0 UIADD3 UR8, UPT, UPT, UR20, 0x6200, URZ ;  /* 0x0000620014088890 */ /* 0x000fe2000fffe0ff */
[----:B------:R-:W-:Y:S01]  /*54d0*/  @!P2 R2UR UR4, R0 ;  /* 0x000000000004a2ca */ /* 0x000fe200000e0000 */
[----:B------:R-:W-:Y:S01]  /*54e0*/  @!P2 IMAD.X R0, RZ, RZ, R13, P0 ;  /* 0x000000ffff00a224 */ /* 0x000fe200000e060d */
[----:B------:R-:W-:Y:S02]  /*54f0*/  @!UP0 UIADD3 UR10, UPT, UPT, UR7, 0x60, URZ ;  /* 0x00000060070a8890 */ /* 0x000fe4000fffe0ff */
[----:B------:R-:W-:Y:S02]  /*5500*/  @!UP0 UIADD3 UR9, UPT, UPT, UR20, 0xd8, URZ ;  /* 0x000000d814098890 */ /* 0x000fe4000fffe0ff */
[----:B------:R-:W-:Y:S02]  /*5510*/  UIADD3 UR51, UPT, UPT, UR16, UR45, URZ ;  /* 0x0000002d10337290 */ /* 0x000fe4000fffe0ff */
[----:B------:R-:W-:Y:S01]  /*5520*/  UPLOP3.LUT UP4, UPT, UPT, UPT, UPT, 0x80, 0x8 ;  /* 0x000000000008789c */ /* 0x000fe20003f8f070 */
[----:B------:R-:W-:Y:S04]  /*5530*/  IMAD.U32 R4, RZ, RZ, UR5 ;  /* 0x00000005ff047e24 */ /* 0x000fe8000f8e00ff */
[----:B------:R-:W-:Y:S01]  /*5540*/  @!UP0 UPRMT UR6, UR4, 0x5410, URZ ;  /* 0x0000541004068896 */ /* 0x000fe200080000ff */
[----:B------:R-:W-:Y:S01]  /*5550*/  @!P2 R2UR UR4, R0 ;  /* 0x000000000004a2ca */ /* 0x000fe200000e0000 */
[----:B------:R-:W-:Y:S11]  /*5560*/  VOTEU.ALL UP0, P2 ;  /* 0x0000000000ff7886 */ /* 0x000ff60001000000 */
[----:B------:R-:W-:Y:S01]  /*5570*/  @!UPT UIADD3 URZ, UPT, UPT, URZ, URZ, URZ ;  /* 0x000000fffffff290 */ /* 0x000fe2000fffe0ff */
[----:B------:R-:W-:Y:S01]  /*5580*/  IMAD.U32 R5, RZ, RZ, UR4 ;  /* 0x00000004ff057e24 */ /* 0x000fe2000f8e00ff */
[----:B------:R-:W-:Y:S04]  /*5590*/  @!P2 R2UR UR4, R4 ;  /* 0x000000000404a2ca */ /* 0x000fe800000e0000 */
[----:B------:R-:W-:Y:S11]  /*55a0*/  @!P2 R2UR UR5, R5 ;  /* 0x000000000505a2ca */ /* 0x000ff600000e0000 */
[----:B------:R-:W-:Y:S02]  /*55b0*/  @!UPT UIADD3 URZ, UPT, UPT, URZ, URZ, URZ ;  /* 0x000000fffffff290 */ /* 0x000fe4000fffe0ff */
[----:B------:R1:W-:Y:S01]  /*55c0*/  @!UP0 UTMALDG.5D.IM2COL [UR8], [UR4], UR6 ;  /* 0x00000008040083b4 */ /* 0x0003e20008060006 */
[----:B------:R1:W-:Y:S01]  /*55d0*/  @!P2 SYNCS.ARRIVE.TRANS64.RED.A0TR RZ, [UR20+0xd8], R3 ;  /* 0x0000d803ffffa9a7 */ /* 0x0003e20008300414 */
[----:B------:R-:W-:Y:S01]  /*55e0*/  SYNCS.ARRIVE.TRANS64.RED.A1T0 RZ, [UR48], RZ ;  /* 0x000000ffffff79a7 */ /* 0x000fe20008100430 */
[----:B------:R-:W-:Y:S05]  /*55f0*/  BRA.U UP2, `(.L_x_79) ;  /* 0xfffffff1021c7547 */ /* 0x000fea000b83ffff */
[----:B------:R-:W-:-:S04]  /*5600*/  SHF.L.U32 R2, R10, 0x1f, RZ ;  /* 0x0000001f0a027819 */ /* 0x000fc800000006ff */
[----:B------:R-:W2:Y:S02]  /*5610*/  SYNCS.PHASECHK.TRANS64.TRYWAIT P0, [UR20+0xe0], R2 ;  /* 0x0000e002ff0075a7 */ /* 0x000ea40008001114 */
[----:B--2---:R-:W-:Y:S05]  /*5620*/  @!P0 BRA `(.L_x_80) ;  /* 0x00000050009c8947 */ /* 0x004fea0003800000 */
.L_x_183:
[----:B------:R-:W3:Y:S02]  /*5630*/  SYNCS.PHASECHK.TRANS64.TRYWAIT P0, [UR20+0xe8], R2 ;  /* 0x0000e802ff0075a7 */ /* 0x000ee40008001114 */
[----:B---3--:R-:W-:Y:S05]  /*5640*/  @!P0 BRA `(.L_x_81) ;  /* 0x0000005000ac8947 */ /* 0x008fea0003800000 */
.L_x_185:
[----:B------:R-:W3:Y:S02]  /*5650*/  SYNCS.PHASECHK.TRANS64.TRYWAIT P0, [UR20+0xf0], R2 ;  /* 0x0000f002ff0075a7 */ /* 0x000ee40008001114 */
[----:B---3--:R-:W-:Y:S05]  /*5660*/  @!P0 BRA `(.L_x_82) ;  /* 0x0000005000bc8947 */ /* 0x008fea0003800000 */
.L_x_187:
[----:B--2---:R-:W-:-:S07]  /*5670*/  MOV R0, UR20 ;  /* 0x0000001400007c02 */ /* 0x004fce0008000f00 */
.L_x_83:
[----:B--2---:R-:W-:-:S04]  /*5680*/  SHF.L.U32 R2, R10, 0x1f, RZ ;  /* 0x0000001f0a027819 */ /* 0x004fc800000006ff */
[----:B------:R2:W3:Y:S03]  /*5690*/  SYNCS.PHASECHK.TRANS64.TRYWAIT P0, [R0+URZ+0xf8], R2 ;  /* 0x0000f802000075a7 */ /* 0x0004e600080011ff */
[----:B---3--:R-:W-:Y:S05]  /*56a0*/  @!P0 NANOSLEEP.SYNCS 0x989680 ;  /* 0x009896800000895d */ /* 0x008fea0003900000 */
[----:B------:R-:W3:Y:S02]  /*56b0*/  @!P0 SYNCS.PHASECHK.TRANS64 P0, [R0+URZ+0xf8], R2 ;  /* 0x0000f802000085a7 */ /* 0x000ee400080010ff */
[----:B-1-3--:R-:W-:Y:S05]  /*56c0*/  @P0 EXIT ;  /* 0x000000000000094d */ /* 0x00afea0003800000 */
[----:B------:R-:W-:Y:S05]  /*56d0*/  BRA `(.L_x_83) ;  /* 0xfffffffc00e87947 */ /* 0x000fea000383ffff */
.L_x_68:
[----:B------:R-:W-:-:S06]  /*56e0*/  UISETP.GE.AND UP0, UPT, UR18, 0x4, UPT ;  /* 0x000000041200788c */ /* 0x000fcc000bf06270 */
[----:B------:R-:W-:-:S13]  /*56f0*/  PLOP3.LUT P0, PT, PT, PT, UP0, 0x80, 0x8 ;  /* 0x000000000008781c */ /* 0x000fda0003f0f008 */
[----:B-1----:R-:W-:Y:S05]  /*5700*/  @!P0 EXIT ;  /* 0x000000000000894d */ /* 0x002fea0003800000 */
[----:B------:R-:W1:Y:S08]  /*5710*/  S2UR UR4, SR_CgaCtaId ;  /* 0x00000000000479c3 */ /* 0x000e700000008800 */
[----:B------:R-:W-:Y:S01]  /*5720*/  BAR.SYNC.DEFER_BLOCKING 0x6, 0xa0 ;  /* 0x0182800000007b1d */ /* 0x000fe20000010000 */
[C---:B------:R-:W-:Y:S01]  /*5730*/  IMAD.SHL.U32 R0, R83.reuse, 0x20, RZ ;  /* 0x0000002053007824 */ /* 0x040fe200078e00ff */
[C---:B------:R-:W-:Y:S01]  /*5740*/  SHF.L.U32 R37, R83.reuse, 0x10, RZ ;  /* 0x0000001053257819 */ /* 0x040fe200000006ff */
[C---:B------:R-:W-:Y:S01]  /*5750*/  IMAD.SHL.U32 R82, R83.reuse, 0x4, RZ ;  /* 0x0000000453527824 */ /* 0x040fe200078e00ff */
[----:B------:R-:W-:Y:S01]  /*5760*/  LOP3.LUT R84, R83, 0x60, RZ, 0xc0, !PT ;  /* 0x0000006053547812 */ /* 0x000fe200078ec0ff */
[----:B------:R-:W-:Y:S01]  /*5770*/  HFMA2 R81, -RZ, RZ, 0, 5.9604644775390625e-08 ;  /* 0x00000001ff517431 */ /* 0x000fe200000001ff */
[----:B------:R-:W-:-:S02]  /*5780*/  UMOV UR49, 0x400 ;  /* 0x0000040000317882 */ /* 0x000fc40000000000 */
[----:B------:R-:W2:Y:S01]  /*5790*/  LDC.64 R74, c[0x0][0x9b0] ;  /* 0x00026c00ff4a7b82 */ /* 0x000ea20000000a00 */
[----:B------:R-:W3:Y:S01]  /*57a0*/  LDCU.128 UR8, c[0x0][0xb80] ;  /* 0x00017000ff0877ac */ /* 0x000ee20008000c00 */
[----:B------:R-:W-:Y:S01]  /*57b0*/  LOP3.LUT R4, R0, 0xc0, RZ, 0xc0, !PT ;  /* 0x000000c000047812 */ /* 0x000fe200078ec0ff */
[----:B------:R-:W-:Y:S01]  /*57c0*/  HFMA2 R79, -RZ, RZ, 0, 0 ;  /* 0x00000000ff4f7431 */ /* 0x000fe200000001ff */
[C---:B------:R-:W-:Y:S01]  /*57d0*/  LOP3.LUT R95, R83.reuse, 0x2, RZ, 0xc0, !PT ;  /* 0x00000002535f7812 */ /* 0x040fe200078ec0ff */
[----:B------:R-:W-:Y:S01]  /*57e0*/  IMAD.MOV.U32 R80, RZ, RZ, RZ ;  /* 0x000000ffff507224 */ /* 0x000fe200078e00ff */
[----:B------:R-:W-:Y:S01]  /*57f0*/  LOP3.LUT R82, R4, 0x18, R82, 0xf8, !PT ;  /* 0x0000001804527812 */ /* 0x000fe200078ef852 */
[----:B------:R-:W4:Y:S01]  /*5800*/  LDCU UR61, c[0x0][0x370] ;  /* 0x00006e00ff3d77ac */ /* 0x000f220008000800 */
[----:B------:R-:W2:Y:S01]  /*5810*/  LDC.64 R72, c[0x0][0x9a8] ;  /* 0x00026a00ff487b82 */ /* 0x000ea20000000a00 */
[----:B------:R-:W-:Y:S02]  /*5820*/  LOP3.LUT R83, R83, 0x4, RZ, 0xc0, !PT ;  /* 0x0000000453537812 */ /* 0x000fe400078ec0ff */
[----:B------:R-:W-:Y:S01]  /*5830*/  LOP3.LUT R82, R82, 0xf20, R0, 0xf8, !PT ;  /* 0x00000f2052527812 */ /* 0x000fe200078ef800 */
[----:B------:R-:W2:Y:S01]  /*5840*/  LDCU UR48, c[0x0][0xc0c] ;  /* 0x00018180ff3077ac */ /* 0x000ea20008000800 */
[----:B------:R-:W-:-:S02]  /*5850*/  MOV R36, RZ ;  /* 0x000000ff00247202 */ /* 0x000fc40000000f00 */
[----:B------:R-:W-:Y:S01]  /*5860*/  LOP3.LUT R37, R37, 0x600000, RZ, 0xc0, !PT ;  /* 0x0060000025257812 */ /* 0x000fe200078ec0ff */
[----:B-1----:R-:W-:Y:S01]  /*5870*/  ULEA UR49, UR4, UR49, 0x18 ;  /* 0x0000003104317291 */ /* 0x002fe2000f8ec0ff */
[----:B------:R-:W1:Y:S01]  /*5880*/  LDCU.64 UR4, c[0x0][0x990] ;  /* 0x00013200ff0477ac */ /* 0x000e620008000a00 */
[----:B---3--:R-:W-:Y:S01]  /*5890*/  IMAD.U32 R92, RZ, RZ, UR8 ;  /* 0x00000008ff5c7e24 */ /* 0x008fe2000f8e00ff */
[----:B------:R-:W-:Y:S01]  /*58a0*/  MOV R90, UR10 ;  /* 0x0000000a005a7c02 */ /* 0x000fe20008000f00 */
[----:B------:R-:W-:Y:S01]  /*58b0*/  IMAD.U32 R91, RZ, RZ, UR9 ;  /* 0x00000009ff5b7e24 */ /* 0x000fe2000f8e00ff */
[----:B------:R-:W3:Y:S01]  /*58c0*/  LDCU UR38, c[0x0][0xc30] ;  /* 0x00018600ff2677ac */ /* 0x000ee20008000800 */
[----:B------:R-:W-:-:S03]  /*58d0*/  IMAD.U32 R89, RZ, RZ, UR11 ;  /* 0x0000000bff597e24 */ /* 0x000fc6000f8e00ff */
[----:B------:R-:W4:Y:S01]  /*58e0*/  LDS R2, [UR49+0x160] ;  /* 0x00016031ff027984 */ /* 0x000f220008000800 */
[----:B------:R-:W2:Y:S01]  /*58f0*/  LDCU.64 UR54, c[0x0][0x988] ;  /* 0x00013100ff3677ac */ /* 0x000ea20008000a00 */
[----:B------:R-:W2:Y:S01]  /*5900*/  LDCU.64 UR46, c[0x0][0xc28] ;  /* 0x00018500ff2e77ac */ /* 0x000ea20008000a00 */
[----:B------:R-:W2:Y:S01]  /*5910*/  LDCU.128 UR56, c[0x0][0xc10] ;  /* 0x00018200ff3877ac */ /* 0x000ea20008000c00 */
[----:B-1----:R-:W-:Y:S01]  /*5920*/  IMAD.U32 R88, RZ, RZ, UR4 ;  /* 0x00000004ff587e24 */ /* 0x002fe2000f8e00ff */
[----:B------:R-:W-:Y:S01]  /*5930*/  UIADD3 UR4, UPT, UPT, UR49, 0x200, URZ ;  /* 0x0000020031047890 */ /* 0x000fe2000fffe0ff */
[----:B------:R-:W-:Y:S01]  /*5940*/  IMAD.U32 R87, RZ, RZ, UR5 ;  /* 0x00000005ff577e24 */ /* 0x000fe2000f8e00ff */
[----:B------:R-:W1:Y:S04]  /*5950*/  LDCU UR60, c[0x0][0x374] ;  /* 0x00006e80ff3c77ac */ /* 0x000e680008000800 */
[----:B------:R-:W-:Y:S01]  /*5960*/  IMAD.U32 R76, RZ, RZ, UR4 ;  /* 0x00000004ff4c7e24 */ /* 0x000fe2000f8e00ff */
[----:B------:R-:W-:Y:S01]  /*5970*/  UMOV UR53, URZ ;  /* 0x000000ff00357c82 */ /* 0x000fe20008000000 */
[----:B------:R-:W-:-:S02]  /*5980*/  UMOV UR50, URZ ;  /* 0x000000ff00327c82 */ /* 0x000fc40008000000 */
[----:B------:R-:W-:-:S04]  /*5990*/  IMAD R82, R82, 0x2, R76 ;  /* 0x0000000252527824 */ /* 0x000fc800078e024c */
[--C-:B------:R-:W-:Y:S02]  /*59a0*/  IMAD R95, R95, -0x10, R82.reuse ;  /* 0xfffffff05f5f7824 */ /* 0x100fe400078e0252 */
[----:B------:R-:W-:Y:S01]  /*59b0*/  IMAD R94, R83, -0x10, R82 ;  /* 0xfffffff0535e7824 */ /* 0x000fe200078e0252 */
[C---:B----4-:R-:W-:Y:S02]  /*59c0*/  IADD3 R3, PT, PT, R2.reuse, 0x80, RZ ;  /* 0x0000008002037810 */ /* 0x050fe40007ffe0ff */
[----:B------:R-:W-:Y:S02]  /*59d0*/  LOP3.LUT R2, R2, 0xffff, RZ, 0xc0, !PT ;  /* 0x0000ffff02027812 */ /* 0x000fe400078ec0ff */
[----:B------:R-:W-:-:S05]  /*59e0*/  LOP3.LUT R3, R3, 0xffff, RZ, 0xc0, !PT ;  /* 0x0000ffff03037812 */ /* 0x000fca00078ec0ff */
[----:B-123--:R4:W-:Y:S02]  /*59f0*/  STL.64 [R1], R2 ;  /* 0x0000000201007387 */ /* 0x00e9e40000100a00 */
.L_x_127:
[----:B----4-:R-:W-:Y:S04]  /*5a00*/  SHF.L.U32 R2, R79, 0x1f, RZ ;  /* 0x0000001f4f027819 */ /* 0x010fe800000006ff */
[----:B-1----:R-:W1:Y:S02]  /*5a10*/  SYNCS.PHASECHK.TRANS64.TRYWAIT P0, [UR49+0x110], R2 ;  /* 0x00011002ff0075a7 */ /* 0x002e640008001131 */
[----:B-12---:R-:W-:Y:S05]  /*5a20*/  @!P0 BRA `(.L_x_84) ;  /* 0x0000004c00e48947 */ /* 0x006fea0003800000 */
.L_x_189:
[----:B------:R-:W2:Y:S01]  /*5a30*/  LDS.128 R4, [UR49+0x150] ;  /* 0x00015031ff047984 */ /* 0x000ea20008000c00 */
[----:B------:R-:W-:Y:S01]  /*5a40*/  UIADD3 UR4, UPT, UPT, UR49, 0x118, URZ ;  /* 0x0000011831047890 */ /* 0x000fe2000fffe0ff */
[----:B-1----:R-:W-:Y:S01]  /*5a50*/  IMAD R2, R36, 0x4, R1 ;  /* 0x0000000424027824 */ /* 0x002fe200078e0201 */
[----:B------:R-:W-:Y:S01]  /*5a60*/  UISETP.GE.AND UP0, UPT, UR39, 0x1, UPT ;  /* 0x000000012700788c */ /* 0x000fe2000bf06270 */
[----:B------:R-:W-:Y:S01]  /*5a70*/  @!PT LDS RZ, [RZ] ;  /* 0x00000000fffff984 */ /* 0x000fe20000000800 */
[----:B------:R-:W-:Y:S01]  /*5a80*/  @!PT LDS RZ, [RZ] ;  /* 0x00000000fffff984 */ /* 0x000fe20000000800 */
[----:B------:R-:W-:Y:S01]  /*5a90*/  @!PT LDS RZ, [RZ] ;  /* 0x00000000fffff984 */ /* 0x000fe20000000800 */
[----:B------:R-:W-:Y:S01]  /*5aa0*/  @!PT LDS RZ, [RZ] ;  /* 0x00000000fffff984 */ /* 0x000fe20000000800 */
[----:B------:R1:W-:Y:S06]  /*5ab0*/  MEMBAR.ALL.CTA ;  /* 0x0000000000007992 */ /* 0x0003ec0000008000 */
[----:B-1----:R-:W1:Y:S01]  /*5ac0*/  FENCE.VIEW.ASYNC.S ;  /* 0x00000000000073c6 */ /* 0x002e620000000000 */
[----:B------:R-:W-:Y:S09]  /*5ad0*/  UPRMT UR4, URZ, 0x654, UR4 ;  /* 0x00000654ff047896 */ /* 0x000ff20008000004 */
[----:B-1----:R-:W-:Y:S01]  /*5ae0*/  SYNCS.ARRIVE.TRANS64.RED.A1T0 RZ, [UR4], RZ ;  /* 0x000000ffffff79a7 */ /* 0x002fe20008100404 */
[----:B------:R-:W5:Y:S01]  /*5af0*/  LDL R2, [R2] ;  /* 0x0000000002027983 */ /* 0x000f620000100800 */
[----:B--2---:R-:W-:Y:S11]  /*5b00*/  LOP3.LUT P0, RZ, R6, 0x1, RZ, 0xc0, !PT ;  /* 0x0000000106ff7812 */ /* 0x004ff6000780c0ff */
[----:B------:R-:W-:Y:S02]  /*5b10*/  @!UPT UIADD3 URZ, UPT, UPT, URZ, URZ, URZ ;  /* 0x000000fffffff290 */ /* 0x000fe4000fffe0ff */
[----:B------:R-:W-:Y:S01]  /*5b20*/  VOTEU.ANY UP1, P0 ;  /* 0x0000000000ff7886 */ /* 0x000fe20000020100 */
[----:B------:R-:W-:Y:S01]  /*5b30*/  PLOP3.LUT P0, PT, PT, PT, UP1, 0x80, 0x8 ;  /* 0x000000000008781c */ /* 0x000fe20003f0f018 */
[----:B------:R-:W-:Y:S11]  /*5b40*/  UP2UR UR62, UPR, URZ, 0x2 ;  /* 0x00000002ff3e7883 */ /* 0x000ff60008000000 */
[----:B------:R-:W-:Y:S01]  /*5b50*/  @!UPT UIADD3 URZ, UPT, UPT, URZ, URZ, URZ ;  /* 0x000000fffffff290 */ /* 0x000fe2000fffe0ff */
[----:B------:R-:W-:Y:S02]  /*5b60*/  @P0 MOV R3, R4 ;  /* 0x0000000400030202 */ /* 0x000fe40000000f00 */
[----:B------:R-:W-:Y:S02]  /*5b70*/  @P0 LOP3.LUT R0, R5, 0xffff, RZ, 0xc0, !PT ;  /* 0x0000ffff05000812 */ /* 0x000fe400078ec0ff */
[----:B------:R-:W-:Y:S02]  /*5b80*/  @P0 R2UR UR5, R3 ;  /* 0x00000000030502ca */ /* 0x000fe400000e0000 */
[----:B------:R-:W-:Y:S11]  /*5b90*/  @P0 R2UR UR4, R0 ;  /* 0x00000000000402ca */ /* 0x000ff600000e0000 */
[----:B------:R-:W-:Y:S02]  /*5ba0*/  @UP1 UMOV UR37, UR5 ;  /* 0x0000000500251c82 */ /* 0x000fe40008000000 */
[----:B------:R-:W-:Y:S01]  /*5bb0*/  @UP1 UMOV UR36, UR4 ;  /* 0x0000000400241c82 */ /* 0x000fe20008000000 */
[----:B------:R-:W-:Y:S05]  /*5bc0*/  BRA.U !UP0, `(.L_x_85) ;  /* 0x0000000108cc7547 */ /* 0x000fea000b800000 */
[----:B------:R-:W1:Y:S01]  /*5bd0*/  LDCU UR9, c[0x0][0xc20] ;  /* 0x00018400ff0977ac */ /* 0x000e620008000800 */
[----:B------:R-:W-:Y:S02]  /*5be0*/  UIMAD.WIDE.U32 UR4, UR60, UR59, URZ ;  /* 0x0000003b3c0472a5 */ /* 0x000fe4000f8e00ff */
[----:B------:R-:W-:Y:S02]  /*5bf0*/  UIMAD.WIDE.U32 UR6, UR61, UR56, URZ ;  /* 0x000000383d0672a5 */ /* 0x000fe4000f8e00ff */
[----:B------:R-:W-:Y:S02]  /*5c00*/  UIMAD.WIDE.U32 UR10, UR36, UR59, URZ ;  /* 0x0000003b240a72a5 */ /* 0x000fe4000f8e00ff */
[----:B------:R-:W-:Y:S02]  /*5c10*/  UISETP.NE.AND UP0, UPT, UR58, 0x1, UPT ;  /* 0x000000013a00788c */ /* 0x000fe4000bf05270 */
[----:B------:R-:W-:Y:S02]  /*5c20*/  UISETP.NE.AND UP1, UPT, UR48, 0x1, UPT ;  /* 0x000000013000788c */ /* 0x000fe4000bf25270 */
[----:B------:R-:W-:Y:S02]  /*5c30*/  UISETP.NE.AND UP2, UPT, UR39, 0x1, UPT ;  /* 0x000000012700788c */ /* 0x000fe4000bf45270 */
[----:B------:R-:W-:Y:S01]  /*5c40*/  UIMAD.WIDE.U32 UR12, UR37, UR56, URZ ;  /* 0x00000038250c72a5 */ /* 0x000fe2000f8e00ff */
[----:B------:R-:W-:Y:S01]  /*5c50*/  UMOV UR4, UR5 ;  /* 0x0000000500047c82 */ /* 0x000fe20008000000 */
[----:B------:R-:W-:Y:S01]  /*5c60*/  UMOV UR6, UR11 ;  /* 0x0000000b00067c82 */ /* 0x000fe20008000000 */
[----:B-1----:R-:W-:Y:S03]  /*5c70*/  USHF.R.U32.HI UR8, URZ, UR9, UR4 ;  /* 0x00000009ff087299 */ /* 0x002fe60008011604 */
[----:B------:R-:W-:Y:S02]  /*5c80*/  UMOV UR4, UR7 ;  /* 0x0000000700047c82 */ /* 0x000fe40008000000 */
[----:B------:R-:W-:Y:S02]  /*5c90*/  USHF.R.U32.HI UR5, URZ, UR57, UR4 ;  /* 0x00000039ff057299 */ /* 0x000fe40008011604 */
[----:B------:R-:W-:Y:S02]  /*5ca0*/  USEL UR4, UR60, UR8, !UP0 ;  /* 0x000000083c047287 */ /* 0x000fe4000c000000 */
[----:B------:R-:W-:Y:S02]  /*5cb0*/  USHF.R.U32.HI UR8, URZ, UR9, UR6 ;  /* 0x00000009ff087299 */ /* 0x000fe40008011606 */
[----:B------:R-:W-:Y:S02]  /*5cc0*/  UIMAD.WIDE.U32 UR6, UR4, UR46, URZ ;  /* 0x0000002e040672a5 */ /* 0x000fe4000f8e00ff */
[----:B------:R-:W-:Y:S02]  /*5cd0*/  USEL UR9, UR61, UR5, !UP1 ;  /* 0x000000053d097287 */ /* 0x000fe4000c800000 */
[----:B------:R-:W-:Y:S02]  /*5ce0*/  USEL UR8, UR36, UR8, !UP0 ;  /* 0x0000000824087287 */ /* 0x000fe4000c000000 */
[----:B------:R-:W-:Y:S01]  /*5cf0*/  UIMAD.WIDE.U32 UR10, UR9, UR46, URZ ;  /* 0x0000002e090a72a5 */ /* 0x000fe2000f8e00ff */
[----:B------:R-:W-:Y:S01]  /*5d00*/  UMOV UR6, UR7 ;  /* 0x0000000700067c82 */ /* 0x000fe20008000000 */
[----:B------:R-:W-:Y:S01]  /*5d10*/  UMOV UR5, UR13 ;  /* 0x0000000d00057c82 */ /* 0x000fe20008000000 */
[----:B------:R-:W-:Y:S02]  /*5d20*/  @UP2 USHF.R.U32.HI UR4, URZ, UR47, UR6 ;  /* 0x0000002fff042299 */ /* 0x000fe40008011606 */
[----:B------:R-:W-:Y:S02]  /*5d30*/  USHF.R.U32.HI UR5, URZ, UR57, UR5 ;  /* 0x00000039ff057299 */ /* 0x000fe40008011605 */
[----:B------:R-:W-:Y:S02]  /*5d40*/  UIMAD UR4, UR39, UR4, URZ ;  /* 0x00000004270472a4 */ /* 0x000fe4000f8e02ff */
[----:B------:R-:W-:Y:S02]  /*5d50*/  USEL UR5, UR37, UR5, !UP1 ;  /* 0x0000000525057287 */ /* 0x000fe4000c800000 */
[----:B------:R-:W-:Y:S01]  /*5d60*/  UISETP.GE.AND UP0, UPT, UR8, UR4, UPT ;  /* 0x000000040800728c */ /* 0x000fe2000bf06270 */
[----:B------:R-:W-:Y:S01]  /*5d70*/  UMOV UR6, UR11 ;  /* 0x0000000b00067c82 */ /* 0x000fe20008000000 */
[----:B------:R-:W-:Y:S02]  /*5d80*/  UIMAD.WIDE.U32 UR10, UR8, UR46, URZ ;  /* 0x0000002e080a72a5 */ /* 0x000fe4000f8e00ff */
[----:B------:R-:W-:Y:S04]  /*5d90*/  @UP2 USHF.R.U32.HI UR9, URZ, UR47, UR6 ;  /* 0x0000002fff092299 */ /* 0x000fe80008011606 */
[----:B------:R-:W-:Y:S01]  /*5da0*/  UIMAD UR6, UR39, UR9, URZ ;  /* 0x00000009270672a4 */ /* 0x000fe2000f8e02ff */
[----:B------:R-:W-:Y:S03]  /*5db0*/  UMOV UR4, UR11 ;  /* 0x0000000b00047c82 */ /* 0x000fe60008000000 */
[----:B------:R-:W-:Y:S02]  /*5dc0*/  UISETP.GE.OR UP0, UPT, UR5, UR6, UP0 ;  /* 0x000000060500728c */ /* 0x000fe40008706670 */
[----:B------:R-:W-:Y:S02]  /*5dd0*/  USHF.R.U32.HI UR4, URZ, UR47, UR4 ;  /* 0x0000002fff047299 */ /* 0x000fe40008011604 */
[----:B------:R-:W-:Y:S02]  /*5de0*/  UIMAD.WIDE.U32 UR6, UR5, UR46, URZ ;  /* 0x0000002e050672a5 */ /* 0x000fe4000f8e00ff */
[----:B------:R-:W-:Y:S02]  /*5df0*/  USEL UR11, UR8, UR4, !UP2 ;  /* 0x00000004080b7287 */ /* 0x000fe4000d000000 */
[----:B------:R-:W-:Y:S02]  /*5e00*/  UIADD3 UR6, UPT, UPT, -UR5, URZ, URZ ;  /* 0x000000ff05067290 */ /* 0x000fe4000fffe1ff */
[----:B------:R-:W-:Y:S02]  /*5e10*/  UIADD3 UR10, UPT, UPT, -UR11, URZ, URZ ;  /* 0x000000ff0b0a7290 */ /* 0x000fe4000fffe1ff */
[----:B------:R-:W-:Y:S02]  /*5e20*/  UIMAD UR6, UR48, UR6, UR37 ;  /* 0x00000006300672a4 */ /* 0x000fe4000f8e0225 */
[----:B------:R-:W-:Y:S01]  /*5e30*/  UIMAD UR10, UR39, UR10, UR8 ;  /* 0x0000000a270a72a4 */ /* 0x000fe2000f8e0208 */
[----:B------:R-:W-:Y:S01]  /*5e40*/  @!UP0 UMOV UR4, UR7 ;  /* 0x0000000700048c82 */ /* 0x000fe20008000000 */
[----:B------:R-:W-:Y:S02]  /*5e50*/  UIADD3 UR7, UPT, UPT, -UR8, URZ, URZ ;  /* 0x000000ff08077290 */ /* 0x000fe4000fffe1ff */
[----:B------:R-:W-:Y:S04]  /*5e60*/  @!UP0 USHF.R.U32.HI UR4, URZ, UR47, UR4 ;  /* 0x0000002fff048299 */ /* 0x000fe80008011604 */
[----:B------:R-:W-:Y:S04]  /*5e70*/  @!UP0 USEL UR4, UR5, UR4, !UP2 ;  /* 0x0000000405048287 */ /* 0x000fe8000d000000 */
[----:B------:R-:W-:Y:S02]  /*5e80*/  @!UP0 UIMAD UR9, UR9, UR10, UR4 ;  /* 0x0000000a090982a4 */ /* 0x000fe4000f8e0204 */
[----:B------:R-:W-:Y:S02]  /*5e90*/  @!UP0 UIADD3 UR10, UPT, UPT, UR11, -UR4, URZ ;  /* 0x800000040b0a8290 */ /* 0x000fe4000fffe0ff */
[----:B------:R-:W-:Y:S02]  /*5ea0*/  UIMAD UR4, UR58, UR7, UR36 ;  /* 0x000000073a0472a4 */ /* 0x000fe4000f8e0224 */
[----:B------:R-:W-:Y:S03]  /*5eb0*/  @!UP0 UIMAD UR8, UR10, UR39, UR5 ;  /* 0x000000270a0882a4 */ /* 0x000fe6000f8e0205 */
[----:B------:R-:W-:Y:S02]  /*5ec0*/  @!UP0 UMOV UR5, UR9 ;  /* 0x0000000900058c82 */ /* 0x000fe40008000000 */
[----:B------:R-:W-:Y:S02]  /*5ed0*/  UIMAD UR37, UR5, UR48, UR6 ;  /* 0x00000030052572a4 */ /* 0x000fe4000f8e0206 */
[----:B------:R-:W-:Y:S11]  /*5ee0*/  UIMAD UR36, UR8, UR58, UR4 ;  /* 0x0000003a082472a4 */ /* 0x000ff6000f8e0204 */
[----:B------:R-:W-:Y:S01]  /*5ef0*/  @!UPT UIADD3 URZ, UPT, UPT, URZ, URZ, URZ ;  /* 0x000000fffffff290 */ /* 0x000fe2000fffe0ff */
.L_x_85:
[----:B------:R-:W-:Y:S01]  /*5f00*/  UISETP.NE.AND UP0, UPT, UR38, 0x1, UPT ;  /* 0x000000012600788c */ /* 0x000fe2000bf05270 */
[----:B------:R-:W-:Y:S01]  /*5f10*/  @P0 SHF.R.U32.HI R4, RZ, 0x10, R5 ;  /* 0x00000010ff040819 */ /* 0x000fe20000011605 */
[----:B------:R-:W-:Y:S01]  /*5f20*/  USHF.L.U32 UR41, UR24, 0x7, URZ ;  /* 0x0000000718297899 */ /* 0x000fe200080006ff */
[----:B------:R-:W-:Y:S02]  /*5f30*/  BSSY.RECONVERGENT B6, `(.L_x_86) ;  /* 0x0000034000067945 */ /* 0x000fe40003800200 */
[----:B------:R-:W-:Y:S02]  /*5f40*/  @P0 R2UR UR63, R4 ;  /* 0x00000000043f02ca */ /* 0x000fe400000e0000 */
[----:B------:R-:W-:Y:S04]  /*5f50*/  LOP3.LUT P0, RZ, R76, 0x1b0, RZ, 0xc0, !PT ;  /* 0x000001b04cff7812 */ /* 0x000fe8000780c0ff */
[----:B------:R-:W1:Y:S01]  /*5f60*/  @!UP0 LDCU.128 UR12, c[0x0][0xc10] ;  /* 0x00018200ff0c87ac */ /* 0x000e620008000c00 */
[----:B------:R-:W2:Y:S01]  /*5f70*/  @!UP0 LDCU UR5, c[0x0][0xc0c] ;  /* 0x00018180ff0587ac */ /* 0x000ea20008000800 */
[----:B------:R-:W3:Y:S01]  /*5f80*/  @!UP0 LDCU UR10, c[0x0][0xc20] ;  /* 0x00018400ff0a87ac */ /* 0x000ee20008000800 */
[----:B-1----:R-:W-:Y:S02]  /*5f90*/  UIMAD.WIDE.U32 UR8, UR37, UR12, URZ ;  /* 0x0000000c250872a5 */ /* 0x002fe4000f8e00ff */
[----:B------:R-:W-:Y:S02]  /*5fa0*/  UIMAD.WIDE.U32 UR6, UR36, UR15, URZ ;  /* 0x0000000f240672a5 */ /* 0x000fe4000f8e00ff */
[----:B------:R-:W-:Y:S03]  /*5fb0*/  @!UP0 UISETP.NE.AND UP1, UPT, UR14, 0x1, UPT ;  /* 0x000000010e00888c */ /* 0x000fe6000bf25270 */
[----:B------:R-:W-:Y:S01]  /*5fc0*/  @!UP0 UMOV UR4, UR9 ;  /* 0x0000000900048c82 */ /* 0x000fe20008000000 */
[----:B--2---:R-:W-:Y:S02]  /*5fd0*/  @!UP0 UISETP.NE.AND UP2, UPT, UR5, 0x1, UPT ;  /* 0x000000010500888c */ /* 0x004fe4000bf45270 */
[----:B------:R-:W-:Y:S01]  /*5fe0*/  @!UP0 USHF.R.U32.HI UR4, URZ, UR13, UR4 ;  /* 0x0000000dff048299 */ /* 0x000fe20008011604 */
[----:B------:R-:W-:Y:S02]  /*5ff0*/  @!UP0 UMOV UR6, UR7 ;  /* 0x0000000700068c82 */ /* 0x000fe40008000000 */
[----:B---3--:R-:W-:Y:S02]  /*6000*/  @!UP0 USHF.R.U32.HI UR6, URZ, UR10, UR6 ;  /* 0x0000000aff068299 */ /* 0x008fe40008011606 */
[----:B------:R-:W-:Y:S02]  /*6010*/  @!UP0 USEL UR7, UR37, UR4, !UP2 ;  /* 0x0000000425078287 */ /* 0x000fe4000d000000 */
[----:B------:R-:W-:Y:S04]  /*6020*/  @!UP0 USEL UR6, UR36, UR6, !UP1 ;  /* 0x0000000624068287 */ /* 0x000fe8000c800000 */
[----:B------:R-:W-:Y:S02]  /*6030*/  @!UP0 UIADD3 UR4, UPT, UPT, -UR7, UR6, URZ ;  /* 0x0000000607048290 */ /* 0x000fe4000fffe1ff */
[----:B------:R-:W-:Y:S02]  /*6040*/  @!UP0 UIADD3 UR6, UPT, UPT, UR7, -UR6, URZ ;  /* 0x8000000607068290 */ /* 0x000fe4000fffe0ff */
[----:B------:R-:W-:Y:S02]  /*6050*/  @!UP0 UIMAD UR37, UR4, UR5, UR37 ;  /* 0x00000005042582a4 */ /* 0x000fe4000f8e0225 */
[----:B------:R-:W-:Y:S01]  /*6060*/  @!UP0 UIMAD UR36, UR6, UR14, UR36 ;  /* 0x0000000e062482a4 */ /* 0x000fe2000f8e0224 */
[----:B------:R-:W-:Y:S11]  /*6070*/  @!P0 BRA `(.L_x_87) ;  /* 0x00000000007c8947 */ /* 0x000ff60003800000 */
[----:B------:R-:W1:Y:S01]  /*6080*/  LDCU.64 UR8, c[0x4][0x80] ;  /* 0x01001000ff0877ac */ /* 0x000e620008000a00 */
[----:B------:R-:W-:Y:S01]  /*6090*/  MOV R16, 0x0 ;  /* 0x0000000000107802 */ /* 0x000fe20000000f00 */
[----:B------:R-:W-:Y:S02]  /*60a0*/  HFMA2 R12, -RZ, RZ, 0, 5.9604644775390625e-08 ;  /* 0x00000001ff0c7431 */ /* 0x000fe400000001ff */
[----:B------:R-:W-:Y:S01]  /*60b0*/  IMAD.MOV.U32 R8, RZ, RZ, 0x70 ;  /* 0x00000070ff087424 */ /* 0x000fe200078e00ff */
[----:B------:R2:W3:Y:S01]  /*60c0*/  LDC.64 R14, c[0x4][R16] ;  /* 0x01000000100e7b82 */ /* 0x0004e20000000a00 */
[----:B------:R-:W4:Y:S01]  /*60d0*/  LDCU.64 UR6, c[0x4][0x88] ;  /* 0x01001100ff0677ac */ /* 0x000f220008000a00 */
[----:B------:R-:W-:Y:S01]  /*60e0*/  IMAD.MOV.U32 R13, RZ, RZ, RZ ;  /* 0x000000ffff0d7224 */ /* 0x000fe200078e00ff */
[----:B------:R-:W2:Y:S01]  /*60f0*/  LDCU.64 UR4, c[0x4][0x8] ;  /* 0x01000100ff0477ac */ /* 0x000ea20008000a00 */
[----:B-1----:R-:W-:Y:S01]  /*6100*/  MOV R5, UR9 ;  /* 0x0000000900057c02 */ /* 0x002fe20008000f00 */
[----:B------:R-:W-:Y:S01]  /*6110*/  IMAD.U32 R4, RZ, RZ, UR8 ;  /* 0x00000008ff047e24 */ /* 0x000fe2000f8e00ff */
[----:B----4-:R-:W-:Y:S01]  /*6120*/  MOV R7, UR7 ;  /* 0x0000000700077c02 */ /* 0x010fe20008000f00 */
[----:B------:R-:W-:Y:S01]  /*6130*/  IMAD.U32 R6, RZ, RZ, UR6 ;  /* 0x00000006ff067e24 */ /* 0x000fe2000f8e00ff */
[----:B--2---:R-:W-:Y:S01]  /*6140*/  MOV R11, UR5 ;  /* 0x00000005000b7c02 */ /* 0x004fe20008000f00 */
[----:B------:R-:W-:Y:S02]  /*6150*/  IMAD.U32 R10, RZ, RZ, UR4 ;  /* 0x00000004ff0a7e24 */ /* 0x000fe4000f8e00ff */
[----:B------:R-:W-:Y:S07]  /*6160*/  LEPC R20, `(.L_x_88) ;  /* 0x000000001014794e */ /* 0x000fee0000000000 */
[----:B---3-5:R-:W-:Y:S05]  /*6170*/  CALL.ABS.NOINC R14 ;  /* 0x000000000e007343 */ /* 0x028fea0003c00000 */
.L_x_88:
[----:B------:R-:W1:Y:S01]  /*6180*/  LDCU.64 UR8, c[0x4][0x80] ;  /* 0x01001000ff0877ac */ /* 0x000e620008000a00 */
[----:B------:R-:W2:Y:S01]  /*6190*/  LDC.64 R16, c[0x4][R16] ;  /* 0x0100000010107b82 */ /* 0x000ea20000000a00 */
[----:B------:R-:W-:Y:S02]  /*61a0*/  HFMA2 R12, -RZ, RZ, 0, 5.9604644775390625e-08 ;  /* 0x00000001ff0c7431 */ /* 0x000fe400000001ff */
[----:B------:R-:W-:Y:S02]  /*61b0*/  IMAD.MOV.U32 R8, RZ, RZ, 0x70 ;  /* 0x00000070ff087424 */ /* 0x000fe400078e00ff */
[----:B------:R-:W-:Y:S01]  /*61c0*/  IMAD.MOV.U32 R13, RZ, RZ, RZ ;  /* 0x000000ffff0d7224 */ /* 0x000fe200078e00ff */
[----:B------:R-:W3:Y:S01]  /*61d0*/  LDCU.64 UR6, c[0x4][0x88] ;  /* 0x01001100ff0677ac */ /* 0x000ee20008000a00 */
[----:B------:R-:W4:Y:S01]  /*61e0*/  LDCU.64 UR4, c[0x4][0x8] ;  /* 0x01000100ff0477ac */ /* 0x000f220008000a00 */
[----:B-1----:R-:W-:Y:S02]  /*61f0*/  MOV R4, UR8 ;  /* 0x0000000800047c02 */ /* 0x002fe40008000f00 */
[----:B------:R-:W-:Y:S02]  /*6200*/  MOV R5, UR9 ;  /* 0x0000000900057c02 */ /* 0x000fe40008000f00 */
[----:B---3--:R-:W-:Y:S01]  /*6210*/  MOV R7, UR7 ;  /* 0x0000000700077c02 */ /* 0x008fe20008000f00 */
[----:B------:R-:W-:Y:S01]  /*6220*/  IMAD.U32 R6, RZ, RZ, UR6 ;  /* 0x00000006ff067e24 */ /* 0x000fe2000f8e00ff */
[----:B----4-:R-:W-:Y:S01]  /*6230*/  MOV R11, UR5 ;  /* 0x00000005000b7c02 */ /* 0x010fe20008000f00 */
[----:B------:R-:W-:Y:S02]  /*6240*/  IMAD.U32 R10, RZ, RZ, UR4 ;  /* 0x00000004ff0a7e24 */ /* 0x000fe4000f8e00ff */
[----:B------:R-:W-:Y:S07]  /*6250*/  LEPC R20, `(.L_x_87) ;  /* 0x000000001014794e */ /* 0x000fee0000000000 */
[----:B--2---:R-:W-:Y:S05]  /*6260*/  CALL.ABS.NOINC R16 ;  /* 0x0000000010007343 */ /* 0x004fea0003c00000 */
.L_x_87:
[----:B------:R-:W-:Y:S05]  /*6270*/  BSYNC.RECONVERGENT B6 ;  /* 0x0000000000067941 */ /* 0x000fea0003800200 */
.L_x_86:
[----:B------:R-:W-:Y:S02]  /*6280*/  R2UR UR6, R93 ;  /* 0x000000005d0672ca */ /* 0x000fe400000e0000 */
[----:B------:R-:W-:Y:S02]  /*6290*/  R2UR UR5, R88 ;  /* 0x00000000580572ca */ /* 0x000fe400000e0000 */
[----:B------:R-:W-:Y:S02]  /*62a0*/  R2UR UR4, R87 ;  /* 0x00000000570472ca */ /* 0x000fe400000e0000 */
[----:B------:R-:W-:Y:S02]  /*62b0*/  ISETP.NE.U32.AND P4, PT, R74, RZ, PT ;  /* 0x000000ff4a00720c */ /* 0x000fe40003f85070 */
[----:B------:R-:W-:Y:S02]  /*62c0*/  ISETP.NE.U32.AND P2, PT, RZ, UR54, PT ;  /* 0x00000036ff007c0c */ /* 0x000fe4000bf45070 */
[----:B------:R-:W-:Y:S02]  /*62d0*/  ISETP.NE.AND.EX P4, PT, R75, RZ, PT, P4 ;  /* 0x000000ff4b00720c */ /* 0x000fe40003f85340 */
[----:B------:R-:W-:Y:S01]  /*62e0*/  ISETP.NE.AND.EX P2, PT, RZ, UR55, PT, P2 ;  /* 0x00000037ff007c0c */ /* 0x000fe2000bf45320 */
[----:B------:R-:W-:Y:S02]  /*62f0*/  UISETP.NE.AND UP2, UPT, UR6, URZ, UPT ;  /* 0x000000ff0600728c */ /* 0x000fe4000bf45270 */
[----:B------:R-:W-:Y:S04]  /*6300*/  UISETP.NE.U32.AND UP0, UPT, UR5, URZ, UPT ;  /* 0x000000ff0500728c */ /* 0x000fe8000bf05070 */
[----:B------:R-:W-:Y:S01]  /*6310*/  UISETP.NE.AND.EX UP1, UPT, UR4, URZ, UPT, UP0 ;  /* 0x000000ff0400728c */ /* 0x000fe2000bf25300 */
[----:B------:R-:W-:Y:S01]  /*6320*/  PLOP3.LUT P1, PT, PT, PT, UP2, 0x80, 0x8 ;  /* 0x000000000008781c */ /* 0x000fe20003f2f028 */
[----:B------:R-:W-:Y:S03]  /*6330*/  UPLOP3.LUT UP0, UPT, UPT, UPT, UPT, 0x40, 0x4 ;  /* 0x000000000004789c */ /* 0x000fe60003f0e870 */
[----:B------:R-:W-:Y:S06]  /*6340*/  @UP2 UPLOP3.LUT UP0, UPT, UPT, UPT, UP1, 0x80, 0x8 ;  /* 0x000000000008289c */ /* 0x000fec0003f0f010 */
[----:B------:R-:W-:Y:S01]  /*6350*/  PLOP3.LUT P0, PT, PT, PT, UP0, 0x80, 0x8 ;  /* 0x000000000008781c */ /* 0x000fe20003f0f008 */
[----:B------:R-:W-:Y:S01]  /*6360*/  @!UPT UIADD3 URZ, UPT, UPT, URZ, URZ, URZ ;  /* 0x000000fffffff290 */ /* 0x000fe2000fffe0ff */
[----:B------:R-:W-:Y:S11]  /*6370*/  BRA.U !UP1, `(.L_x_89) ;  /* 0x0000000109407547 */ /* 0x000ff6000b800000 */
[----:B------:R-:W-:Y:S01]  /*6380*/  UISETP.NE.U32.AND UP0, UPT, UR54, URZ, UPT ;  /* 0x000000ff3600728c */ /* 0x000fe2000bf05070 */
[----:B------:R-:W-:Y:S01]  /*6390*/  R2UR UR6, R88 ;  /* 0x00000000580672ca */ /* 0x000fe200000e0000 */
[----:B------:R-:W1:Y:S01]  /*63a0*/  LDCU.64 UR8, c[0x0][0x358] ;  /* 0x00006b00ff0877ac */ /* 0x000e620008000a00 */
[----:B------:R-:W-:Y:S02]  /*63b0*/  HFMA2 R85, -RZ, RZ, 0, 5.9604644775390625e-08 ;  /* 0x00000001ff557431 */ /* 0x000fe400000001ff */
[----:B------:R-:W-:Y:S01]  /*63c0*/  IMAD.MOV.U32 R0, RZ, RZ, 0x1 ;  /* 0x00000001ff007424 */ /* 0x000fe200078e00ff */
[----:B------:R-:W-:Y:S06]  /*63d0*/  UISETP.NE.AND.EX UP0, UPT, UR55, URZ, UPT, UP0 ;  /* 0x000000ff3700728c */ /* 0x000fec000bf05300 */
[----:B------:R-:W-:Y:S05]  /*63e0*/  PLOP3.LUT P3, PT, PT, PT, UP0, 0x80, 0x8 ;  /* 0x000000000008781c */ /* 0x000fea0003f6f008 */
[----:B------:R-:W2:Y:S01]  /*63f0*/  @UP0 LDCU.64 UR4, c[0x0][0x988] ;  /* 0x00013100ff0407ac */ /* 0x000ea20008000a00 */
[----:B------:R-:W-:Y:S07]  /*6400*/  @UP0 UIMAD UR6, UR52, UR6, URZ ;  /* 0x00000006340602a4 */ /* 0x000fee000f8e02ff */
[----:B------:R-:W-:Y:S01]  /*6410*/  @!P3 PRMT R85, R0, 0x7610, R85 ;  /* 0x000076100055b816 */ /* 0x000fe20000000055 */
[----:B--2---:R-:W-:Y:S06]  /*6420*/  @UP0 UIMAD.WIDE UR4, UR6, 0x4, UR4 ;  /* 0x00000004060408a5 */ /* 0x004fec000f8e0204 */
[----:B------:R-:W-:Y:S02]  /*6430*/  IMAD.U32 R4, RZ, RZ, UR4 ;  /* 0x00000004ff047e24 */ /* 0x000fe4000f8e00ff */
[----:B------:R-:W-:Y:S03]  /*6440*/  IMAD.U32 R5, RZ, RZ, UR5 ;  /* 0x00000005ff057e24 */ /* 0x000fe6000f8e00ff */
[----:B------:R-:W2:Y:S02]  /*6450*/  @!UP0 LDCU UR4, c[0x0][0x980] ;  /* 0x00013000ff0487ac */ /* 0x000ea40008000800 */
[----:B-1---5:R1:W5:Y:S02]  /*6460*/  @P3 LDG.E R41, desc[UR8][R4.64] ;  /* 0x0000000804293981 */ /* 0x022364000c1e1900 */
[----:B-12---:R-:W-:Y:S02]  /*6470*/  @!P3 MOV R41, UR4 ;  /* 0x000000040029bc02 */ /* 0x006fe40008000f00 */
.L_x_89:
[----:B------:R-:W-:Y:S05]  /*6480*/  @!P4 BRA `(.L_x_90) ;  /* 0x000000000024c947 */ /* 0x000fea0003800000 */
[----:B------:R-:W-:Y:S01]  /*6490*/  ISETP.NE.U32.AND P3, PT, R72, RZ, PT ;  /* 0x000000ff4800720c */ /* 0x000fe20003f65070 */
[----:B------:R-:W1:Y:S03]  /*64a0*/  LDCU.64 UR4, c[0x0][0x358] ;  /* 0x00006b00ff0477ac */ /* 0x000e660008000a00 */
[----:B------:R-:W-:Y:S11]  /*64b0*/  ISETP.NE.AND.EX P3, PT, R73, RZ, PT, P3 ;  /* 0x000000ff4900720c */ /* 0x000ff60003f65330 */
[----:B------:R-:W-:Y:S02]  /*64c0*/  @!UPT UIADD3 URZ, UPT, UPT, URZ, URZ, URZ ;  /* 0x000000fffffff290 */ /* 0x000fe4000fffe0ff */
[----:B------:R-:W2:Y:S01]  /*64d0*/  @P3 LDC.64 R4, c[0x0][0x9a8] ;  /* 0x00026a00ff043b82 */ /* 0x000ea20000000a00 */
[----:B------:R-:W-:Y:S04]  /*64e0*/  @P3 IMAD R0, R74, UR52, RZ ;  /* 0x000000344a003c24 */ /* 0x000fe8000f8e02ff */
[----:B--2---:R-:W-:Y:S05]  /*64f0*/  @P3 IMAD.WIDE R4, R0, 0x4, R4 ;  /* 0x0000000400043825 */ /* 0x004fea00078e0204 */
[----:B-1---5:R1:W5:Y:S02]  /*6500*/  @P3 LDG.E R38, desc[UR4][R4.64] ;  /* 0x0000000404263981 */ /* 0x022364000c1e1900 */
[----:B-1----:R-:W2:Y:S02]  /*6510*/  @!P3 LDC R38, c[0x0][0x9a0] ;  /* 0x00026800ff26bb82 */ /* 0x002ea40000000800 */
.L_x_90:
[----:B-----5:R-:W-:Y:S01]  /*6520*/  FSETP.NEU.AND P3, PT, R41, RZ, PT ;  /* 0x000000ff2900720b */ /* 0x020fe20003f6d000 */
[----:B------:R-:W1:Y:S01]  /*6530*/  LDCU.128 UR12, c[0x0][0xb90] ;  /* 0x00017200ff0c77ac */ /* 0x000e620008000c00 */
[----:B------:R-:W-:Y:S01]  /*6540*/  SEL R3, RZ, 0xffffffff, P2 ;  /* 0xffffffffff037807 */ /* 0x000fe20001000000 */
[----:B------:R-:W-:Y:S01]  /*6550*/  BSSY B1, `(.L_x_91) ;  /* 0x0000057000017945 */ /* 0x000fe20003800000 */
[----:B------:R-:W-:Y:S01]  /*6560*/  @P1 LOP3.LUT P2, RZ, R85, 0xff, RZ, 0xc0, !PT ;  /* 0x000000ff55ff1812 */ /* 0x000fe2000784c0ff */
[----:B------:R-:W-:Y:S01]  /*6570*/  IMAD.MOV.U32 R58, RZ, RZ, 0x1 ;  /* 0x00000001ff3a7424 */ /* 0x000fe200078e00ff */
[----:B------:R-:W-:Y:S01]  /*6580*/  @P1 SEL R0, RZ, 0xffffffff, P3 ;  /* 0xffffffffff001807 */ /* 0x000fe20001800000 */
[----:B------:R-:W-:Y:S01]  /*6590*/  IMAD.IADD R39, R37, 0x1, R2 ;  /* 0x0000000125277824 */ /* 0x000fe200078e0202 */
[----:B------:R-:W-:Y:S01]  /*65a0*/  LOP3.LUT R81, R81, 0x1, RZ, 0x3c, !PT ;  /* 0x0000000151517812 */ /* 0x000fe200078e3cff */
[----:B------:R-:W3:Y:S01]  /*65b0*/  LDCU UR11, c[0x0][0xba0] ;  /* 0x00017400ff0b77ac */ /* 0x000ee20008000800 */
[----:B------:R-:W-:Y:S01]  /*65c0*/  @P0 SEL R0, R3, R0, !P2 ;  /* 0x0000000003000207 */ /* 0x000fe20005000000 */
[----:B------:R-:W-:Y:S01]  /*65d0*/  IMAD R102, R83, -0x10, R95 ;  /* 0xfffffff053667824 */ /* 0x000fe200078e025f */
[----:B------:R-:W-:Y:S01]  /*65e0*/  LEA R56, R36, UR49, 0x3 ;  /* 0x0000003124387c11 */ /* 0x000fe2000f8e18ff */
[----:B------:R-:W-:Y:S01]  /*65f0*/  USHF.L.U32 UR8, UR51, 0x7, URZ ;  /* 0x0000000733087899 */ /* 0x000fe200080006ff */
[----:B------:R-:W-:Y:S01]  /*6600*/  @P1 LOP3.LUT R0, R0, 0x1, RZ, 0xc0, !PT ;  /* 0x0000000100001812 */ /* 0x000fe200078ec0ff */
[----:B------:R-:W-:Y:S01]  /*6610*/  IMAD.MOV.U32 R57, RZ, RZ, RZ ;  /* 0x000000ffff397224 */ /* 0x000fe200078e00ff */
[----:B------:R-:W-:Y:S02]  /*6620*/  R2UR UR4, R91 ;  /* 0x000000005b0472ca */ /* 0x000fe400000e0000 */
[----:B------:R-:W-:Y:S02]  /*6630*/  CS2R R70, SRZ ;  /* 0x0000000000467805 */ /* 0x000fe4000001ff00 */
[----:B------:R-:W-:Y:S01]  /*6640*/  ISETP.NE.U32.OR P5, PT, R0, 0x1, !P1 ;  /* 0x000000010000780c */ /* 0x000fe20004fa5470 */
[----:B------:R-:W-:Y:S01]  /*6650*/  IMAD.U32 R99, RZ, RZ, UR8 ;  /* 0x00000008ff637e24 */ /* 0x000fe2000f8e00ff */
[----:B------:R-:W-:Y:S02]  /*6660*/  R2UR UR6, R90 ;  /* 0x000000005a0672ca */ /* 0x000fe400000e0000 */
[----:B------:R-:W-:Y:S02]  /*6670*/  CS2R R68, SRZ ;  /* 0x0000000000447805 */ /* 0x000fe4000001ff00 */
[----:B------:R-:W-:Y:S02]  /*6680*/  R2UR UR10, R92 ;  /* 0x000000005c0a72ca */ /* 0x000fe400000e0000 */
[----:B------:R-:W-:Y:S02]  /*6690*/  CS2R R62, SRZ ;  /* 0x00000000003e7805 */ /* 0x000fe4000001ff00 */
[----:B------:R-:W-:Y:S02]  /*66a0*/  R2UR UR9, R89 ;  /* 0x00000000590972ca */ /* 0x000fe400000e0000 */
[----:B------:R-:W-:Y:S02]  /*66b0*/  CS2R R60, SRZ ;  /* 0x00000000003c7805 */ /* 0x000fe4000001ff00 */
[----:B------:R-:W-:Y:S02]  /*66c0*/  PLOP3.LUT P2, PT, PT, PT, UP1, 0x80, 0x8 ;  /* 0x000000000008781c */ /* 0x000fe40003f4f018 */
[----:B------:R-:W-:Y:S02]  /*66d0*/  CS2R R54, SRZ ;  /* 0x0000000000367805 */ /* 0x000fe4000001ff00 */
[----:B------:R-:W-:Y:S01]  /*66e0*/  LOP3.LUT P4, R100, R85, 0xff, RZ, 0xc0, !PT ;  /* 0x000000ff55647812 */ /* 0x000fe2000788c0ff */
[----:B------:R-:W-:Y:S01]  /*66f0*/  UIMAD.WIDE.U32 UR4, UR8, UR4, URZ ;  /* 0x00000004080472a5 */ /* 0x000fe2000f8e00ff */
[----:B------:R-:W-:Y:S02]  /*6700*/  SEL R4, RZ, 0xffffffff, P3 ;  /* 0xffffffffff047807 */ /* 0x000fe40001800000 */
[----:B------:R-:W-:Y:S02]  /*6710*/  CS2R R52, SRZ ;  /* 0x0000000000347805 */ /* 0x000fe4000001ff00 */
[----:B------:R-:W-:Y:S01]  /*6720*/  @P5 SHF.L.U32 R0, R81, 0x1f, RZ ;  /* 0x0000001f51005819 */ /* 0x000fe200000006ff */
[----:B------:R-:W-:Y:S01]  /*6730*/  USHF.R.U32.HI UR5, URZ, UR6, UR5 ;  /* 0x00000006ff057299 */ /* 0x000fe20008011605 */
[----:B------:R-:W-:Y:S01]  /*6740*/  P2R R101, PR, RZ, 0x20 ;  /* 0x00000020ff657803 */ /* 0x000fe20000000000 */
[----:B------:R-:W-:Y:S01]  /*6750*/  UISETP.NE.AND UP0, UPT, UR10, 0x1, UPT ;  /* 0x000000010a00788c */ /* 0x000fe2000bf05270 */
[----:B------:R4:W2:Y:S01]  /*6760*/  @P5 SYNCS.PHASECHK.TRANS64.TRYWAIT P1, [UR49+0xc0], R0 ;  /* 0x0000c000ff0055a7 */ /* 0x0008a20008021131 */
[----:B------:R-:W-:Y:S02]  /*6770*/  CS2R R50, SRZ ;  /* 0x0000000000327805 */ /* 0x000fe4000001ff00 */
[----:B------:R-:W-:Y:S01]  /*6780*/  CS2R R48, SRZ ;  /* 0x0000000000307805 */ /* 0x000fe2000001ff00 */
[----:B------:R-:W-:Y:S01]  /*6790*/  USEL UR5, UR8, UR5, !UP0 ;  /* 0x0000000508057287 */ /* 0x000fe2000c000000 */
[----:B------:R-:W-:Y:S01]  /*67a0*/  @P2 SEL R4, R3, R4, !P4 ;  /* 0x0000000403042207 */ /* 0x000fe20006000000 */
[----:B------:R-:W-:Y:S03]  /*67b0*/  UISETP.NE.AND UP0, UPT, UR9, 0x1, UPT ;  /* 0x000000010900788c */ /* 0x000fe6000bf05270 */
[----:B------:R-:W-:Y:S01]  /*67c0*/  LOP3.LUT R4, R4, 0x1, RZ, 0xc0, !PT ;  /* 0x0000000104047812 */ /* 0x000fe200078ec0ff */
[----:B------:R-:W-:Y:S02]  /*67d0*/  IMAD R6, RZ, RZ, -UR5 ;  /* 0x80000005ff067e24 */ /* 0x000fe4000f8e02ff */
[----:B------:R-:W-:Y:S02]  /*67e0*/  IMAD.U32 R98, RZ, RZ, UR5 ;  /* 0x00000005ff627e24 */ /* 0x000fe4000f8e00ff */
[----:B------:R-:W-:Y:S01]  /*67f0*/  IMAD R99, R6, UR10, R99 ;  /* 0x0000000a06637c24 */ /* 0x000fe2000f8e0263 */
[----:B----4-:R-:W-:Y:S04]  /*6800*/  SHF.L.U32 R0, R80, 0x1f, RZ ;  /* 0x0000001f50007819 */ /* 0x010fe800000006ff */
[----:B------:R4:W4:Y:S01]  /*6810*/  SYNCS.PHASECHK.TRANS64.TRYWAIT P0, [R56+URZ+0x120], R0 ;  /* 0x00012000380075a7 */ /* 0x00092200080011ff */
[----:B-1----:R-:W-:Y:S07]  /*6820*/  UIMAD.WIDE.U32 UR6, UR5, UR12, URZ ;  /* 0x0000000c050672a5 */ /* 0x002fee000f8e00ff */
[----:B------:R-:W-:Y:S02]  /*6830*/  UMOV UR4, UR7 ;  /* 0x0000000700047c82 */ /* 0x000fe40008000000 */
[----:B------:R-:W-:Y:S04]  /*6840*/  USHF.R.U32.HI UR4, URZ, UR13, UR4 ;  /* 0x0000000dff047299 */ /* 0x000fe80008011604 */
[----:B------:R-:W-:Y:S02]  /*6850*/  USEL UR4, UR5, UR4, !UP0 ;  /* 0x0000000405047287 */ /* 0x000fe4000c000000 */
[----:B------:R-:W-:Y:S02]  /*6860*/  UISETP.NE.AND UP0, UPT, UR14, 0x1, UPT ;  /* 0x000000010e00788c */ /* 0x000fe4000bf05270 */
[----:B------:R-:W-:Y:S02]  /*6870*/  UIMAD.WIDE.U32 UR6, UR4, UR15, URZ ;  /* 0x0000000f040672a5 */ /* 0x000fe4000f8e00ff */
[----:B------:R-:W-:Y:S02]  /*6880*/  IMAD.U32 R97, RZ, RZ, UR4 ;  /* 0x00000004ff617e24 */ /* 0x000fe4000f8e00ff */
[----:B------:R-:W-:Y:S01]  /*6890*/  PLOP3.LUT P2, PT, PT, PT, UP0, 0x80, 0x8 ;  /* 0x000000000008781c */ /* 0x000fe20003f4f008 */
[----:B------:R-:W-:Y:S02]  /*68a0*/  IMAD R5, RZ, RZ, -UR4 ;  /* 0x80000004ff057e24 */ /* 0x000fe4000f8e02ff */
[----:B------:R-:W-:Y:S01]  /*68b0*/  UMOV UR6, UR7 ;  /* 0x0000000700067c82 */ /* 0x000fe20008000000 */
[----:B------:R-:W-:Y:S01]  /*68c0*/  IMAD.U32 R96, RZ, RZ, UR4 ;  /* 0x00000004ff607e24 */ /* 0x000fe2000f8e00ff */
[----:B---3--:R-:W-:Y:S01]  /*68d0*/  USHF.R.U32.HI UR6, URZ, UR11, UR6 ;  /* 0x0000000bff067299 */ /* 0x008fe20008011606 */
[----:B------:R-:W-:Y:S05]  /*68e0*/  IMAD R98, R5, UR9, R98 ;  /* 0x0000000905627c24 */ /* 0x000fea000f8e0262 */
[----:B------:R-:W-:Y:S02]  /*68f0*/  SEL R97, R97, UR6, !P2 ;  /* 0x0000000661617c07 */ /* 0x000fe4000d000000 */
[----:B------:R-:W-:Y:S03]  /*6900*/  ISETP.NE.U32.AND P2, PT, R4, 0x1, PT ;  /* 0x000000010400780c */ /* 0x000fe60003f45070 */
[----:B------:R-:W-:Y:S01]  /*6910*/  IMAD.MOV R3, RZ, RZ, -R97 ;  /* 0x000000ffff037224 */ /* 0x000fe200078e0a61 */
[----:B------:R-:W-:Y:S03]  /*6920*/  P2R R59, PR, RZ, 0x4 ;  /* 0x00000004ff3b7803 */ /* 0x000fe60000000000 */
[----:B------:R-:W-:Y:S01]  /*6930*/  IMAD R96, R3, UR14, R96 ;  /* 0x0000000e03607c24 */ /* 0x000fe2000f8e0260 */
[----:B--2---:R-:W-:Y:S01]  /*6940*/  @P5 SEL R58, RZ, 0x1, !P1 ;  /* 0x00000001ff3a5807 */ /* 0x004fe20004800000 */
[----:B------:R-:W-:Y:S06]  /*6950*/  @!P5 BRA `(.L_x_92) ;  /* 0x000000000058d947 */ /* 0x000fec0003800000 */
[----:B------:R-:W-:Y:S01]  /*6960*/  IMAD.MOV.U32 R71, RZ, RZ, RZ ;  /* 0x000000ffff477224 */ /* 0x000fe200078e00ff */
[----:B------:R-:W-:Y:S01]  /*6970*/  ISETP.NE.AND P1, PT, R58, RZ, PT ;  /* 0x000000ff3a00720c */ /* 0x000fe20003f25270 */
[----:B------:R-:W-:Y:S01]  /*6980*/  BSSY B0, `(.L_x_93) ;  /* 0x000000c000007945 */ /* 0x000fe20003800000 */
[----:B------:R-:W-:Y:S02]  /*6990*/  CS2R R50, SRZ ;  /* 0x0000000000327805 */ /* 0x000fe4000001ff00 */
[----:B------:R-:W-:Y:S02]  /*69a0*/  CS2R R48, SRZ ;  /* 0x0000000000307805 */ /* 0x000fe4000001ff00 */
[----:B------:R-:W-:Y:S02]  /*69b0*/  CS2R R54, SRZ ;  /* 0x0000000000367805 */ /* 0x000fe4000001ff00 */
[----:B------:R-:W-:Y:S02]  /*69c0*/  CS2R R52, SRZ ;  /* 0x0000000000347805 */ /* 0x000fe4000001ff00 */
[----:B------:R-:W-:Y:S02]  /*69d0*/  CS2R R62, SRZ ;  /* 0x00000000003e7805 */ /* 0x000fe4000001ff00 */
[----:B------:R-:W-:Y:S02]  /*69e0*/  CS2R R60, SRZ ;  /* 0x00000000003c7805 */ /* 0x000fe4000001ff00 */
[----:B------:R-:W-:Y:S01]  /*69f0*/  CS2R R68, SRZ ;  /* 0x0000000000447805 */ /* 0x000fe2000001ff00 */
[----:B------:R-:W-:Y:S06]  /*6a00*/  @P1 BRA `(.L_x_94) ;  /* 0x00000000000c1947 */ /* 0x000fec0003800000 */
[----:B------:R-:W-:Y:S04]  /*6a10*/  SHF.L.U32 R3, R81, 0x1f, RZ ;  /* 0x0000001f51037819 */ /* 0x000fe800000006ff */
[----:B------:R-:W1:Y:S02]  /*6a20*/  SYNCS.PHASECHK.TRANS64.TRYWAIT P1, [UR49+0xc0], R3 ;  /* 0x0000c003ff0075a7 */ /* 0x000e640008021131 */
[----:B-1----:R-:W-:Y:S05]  /*6a30*/  @!P1 BRA `(.L_x_95) ;  /* 0x0000003c00f89947 */ /* 0x002fea0003800000 */
.L_x_94:
[----:B------:R-:W-:Y:S05]  /*6a40*/  BSYNC B0 ;  /* 0x0000000000007941 */ /* 0x000fea0003800000 */
.L_x_93:
[----:B------:R-:W-:Y:S01]  /*6a50*/  ISETP.NE.AND P1, PT, R59, RZ, PT ;  /* 0x000000ff3b00720c */ /* 0x000fe20003f25270 */
[----:B------:R-:W-:Y:S11]  /*6a60*/  HFMA2 R57, -RZ, RZ, 0, 5.9604644775390625e-08 ;  /* 0x00000001ff397431 */ /* 0x000ff600000001ff */
[----:B------:R-:W-:Y:S01]  /*6a70*/  @!UPT UIADD3 URZ, UPT, UPT, URZ, URZ, URZ ;  /* 0x000000fffffff290 */ /* 0x000fe2000fffe0ff */
[----:B------:R2:W3:Y:S04]  /*6a80*/  @P1 LDS.128 R48, [R82] ;  /* 0x0000000052301984 */ /* 0x0004e80000000c00 */
[----:B------:R2:W1:Y:S04]  /*6a90*/  @P1 LDS.128 R52, [R95+0x10] ;  /* 0x000010005f341984 */ /* 0x0004680000000c00 */
[----:B------:R2:W1:Y:S04]  /*6aa0*/  @P1 LDS.128 R60, [R94+0x20] ;  /* 0x000020005e3c1984 */ /* 0x0004680000000c00 */
[----:B------:R2:W1:Y:S02]  /*6ab0*/  @P1 LDS.128 R68, [R102+0x30] ;  /* 0x0000300066441984 */ /* 0x0004640000000c00 */
.L_x_92:
[----:B------:R-:W-:Y:S05]  /*6ac0*/  BSYNC B1 ;  /* 0x0000000000017941 */ /* 0x000fea0003800000 */
.L_x_91:
[----:B-1----:R-:W-:Y:S04]  /*6ad0*/  SHF.R.U32.HI R2, RZ, 0x15, R39 ;  /* 0x00000015ff027819 */ /* 0x002fe80000011627 */
[----:B------:R-:W-:Y:S01]  /*6ae0*/  LOP3.LUT P1, RZ, R2, 0x3, R86, 0x48, !PT ;  /* 0x0000000302ff7812 */ /* 0x000fe20007824856 */
[----:B------:R-:W-:Y:S01]  /*6af0*/  @!UPT UIADD3 URZ, UPT, UPT, URZ, URZ, URZ ;  /* 0x000000fffffff290 */ /* 0x000fe2000fffe0ff */
[----:B----4-:R-:W-:Y:S11]  /*6b00*/  @P0 BRA `(.L_x_96) ;  /* 0x0000000000080947 */ /* 0x010ff60003800000 */
[----:B------:R-:W1:Y:S02]  /*6b10*/  SYNCS.PHASECHK.TRANS64.TRYWAIT P0, [R56+URZ+0x120], R0 ;  /* 0x00012000380075a7 */ /* 0x000e6400080011ff */
[----:B-1----:R-:W-:Y:S05]  /*6b20*/  @!P0 BRA `(.L_x_97) ;  /* 0x0000003c00d48947 */ /* 0x002fea0003800000 */
.L_x_96:
[----:B------:R-:W-:Y:S05]  /*6b30*/  @!P1 BRA `(.L_x_98) ;  /* 0x0000000000409947 */ /* 0x000fea0003800000 */
[----:B------:R-:W4:Y:S01]  /*6b40*/  LDCU.64 UR8, c[0x4][0x70] ;  /* 0x01000e00ff0877ac */ /* 0x000f220008000a00 */
[----:B------:R-:W-:Y:S01]  /*6b50*/  MOV R3, 0x0 ;  /* 0x0000000000037802 */ /* 0x000fe20000000f00 */
[----:B------:R-:W-:Y:S02]  /*6b60*/  HFMA2 R12, -RZ, RZ, 0, 5.9604644775390625e-08 ;  /* 0x00000001ff0c7431 */ /* 0x000fe400000001ff */
[----:B------:R-:W-:Y:S02]  /*6b70*/  IMAD.MOV.U32 R8, RZ, RZ, 0x192 ;  /* 0x00000192ff087424 */ /* 0x000fe400078e00ff */
[----:B------:R-:W-:Y:S01]  /*6b80*/  IMAD.MOV.U32 R13, RZ, RZ, RZ ;  /* 0x000000ffff0d7224 */ /* 0x000fe200078e00ff */
[----:B------:R-:W5:Y:S01]  /*6b90*/  LDCU.64 UR6, c[0x4][0x78] ;  /* 0x01000f00ff0677ac */ /* 0x000f620008000a00 */
[----:B------:R-:W1:Y:S01]  /*6ba0*/  LDC.64 R2, c[0x4][R3] ;  /* 0x0100000003027b82 */ /* 0x000e620000000a00 */
[----:B------:R-:W2:Y:S01]  /*6bb0*/  LDCU.64 UR4, c[0x4][0x10] ;  /* 0x01000200ff0477ac */ /* 0x000ea20008000a00 */
[----:B----4-:R-:W-:Y:S01]  /*6bc0*/  MOV R5, UR9 ;  /* 0x0000000900057c02 */ /* 0x010fe20008000f00 */
[----:B------:R-:W-:Y:S01]  /*6bd0*/  IMAD.U32 R4, RZ, RZ, UR8 ;  /* 0x00000008ff047e24 */ /* 0x000fe2000f8e00ff */
[----:B-----5:R-:W-:Y:S01]  /*6be0*/  MOV R7, UR7 ;  /* 0x0000000700077c02 */ /* 0x020fe20008000f00 */
[----:B------:R-:W-:Y:S01]  /*6bf0*/  IMAD.U32 R6, RZ, RZ, UR6 ;  /* 0x00000006ff067e24 */ /* 0x000fe2000f8e00ff */
[----:B--2---:R-:W-:Y:S01]  /*6c00*/  MOV R11, UR5 ;  /* 0x00000005000b7c02 */ /* 0x004fe20008000f00 */
[----:B------:R-:W-:Y:S02]  /*6c10*/  IMAD.U32 R10, RZ, RZ, UR4 ;  /* 0x00000004ff0a7e24 */ /* 0x000fe4000f8e00ff */
[----:B------:R-:W-:Y:S07]  /*6c20*/  LEPC R20, `(.L_x_98) ;  /* 0x000000001014794e */ /* 0x000fee0000000000 */
[----:B-1-3--:R-:W-:Y:S05]  /*6c30*/  CALL.ABS.NOINC R2 ;  /* 0x0000000002007343 */ /* 0x00afea0003c00000 */
.L_x_98:
[----:B------:R-:W-:Y:S05]  /*6c40*/  WARPSYNC.ALL ;  /* 0x0000000000007948 */ /* 0x000fea0003800000 */
[----:B------:R-:W-:Y:S01]  /*6c50*/  R2UR UR4, R39 ;  /* 0x00000000270472ca */ /* 0x000fe200000e0000 */
[--C-:B---3--:R-:W-:Y:S01]  /*6c60*/  HADD2.F32 R3, -RZ, R48.reuse.H0_H0 ;  /* 0x20000030ff037230 */ /* 0x108fe20000004100 */
[----:B------:R-:W-:Y:S01]  /*6c70*/  ISETP.NE.AND P0, PT, R84, RZ, PT ;  /* 0x000000ff5400720c */ /* 0x000fe20003f05270 */
[--C-:B------:R-:W-:Y:S01]  /*6c80*/  HADD2.F32 R40, -RZ, R49.reuse.H0_H0 ;  /* 0x20000031ff287230 */ /* 0x100fe20000004100 */
[----:B------:R-:W-:Y:S01]  /*6c90*/  BSSY.RECONVERGENT B0, `(.L_x_99) ;  /* 0x0000089000007945 */ /* 0x000fe20003800200 */
[----:B------:R-:W-:Y:S08]  /*6ca0*/  HADD2.F32 R42, -RZ, R49.H1_H1 ;  /* 0x30000031ff2a7230 */ /* 0x000ff00000004100 */
[----:B------:R-:W1:Y:S02]  /*6cb0*/  LDTM.x32 R4, tmem[UR4] ;  /* 0x00000004000479ee */ /* 0x000e6400082c0000 */
[C---:B-1----:R-:W-:Y:S01]  /*6cc0*/  FMUL R0, R38.reuse, R4 ;  /* 0x0000000426007220 */ /* 0x042fe20000400000 */
[----:B------:R-:W-:Y:S02]  /*6cd0*/  HADD2.F32 R4, -RZ, R48.H1_H1 ;  /* 0x30000030ff047230 */ /* 0x000fe40000004100 */
[C---:B------:R-:W-:Y:S01]  /*6ce0*/  FMUL R2, R38.reuse, R5 ;  /* 0x0000000526027220 */ /* 0x040fe20000400000 */
[C---:B------:R-:W-:Y:S01]  /*6cf0*/  FMUL R7, R38.reuse, R7 ;  /* 0x0000000726077220 */ /* 0x040fe20000400000 */
[C---:B------:R-:W-:Y:S01]  /*6d00*/  FFMA R0, R41.reuse, R3, R0 ;  /* 0x0000000329007223 */ /* 0x040fe20000000000 */
[C---:B------:R-:W-:Y:S01]  /*6d10*/  FMUL R3, R38.reuse, R6 ;  /* 0x0000000626037220 */ /* 0x040fe20000400000 */
[C---:B------:R-:W-:Y:S01]  /*6d20*/  FFMA R2, R41.reuse, R4, R2 ;  /* 0x0000000429027223 */ /* 0x040fe20000000002 */
[C---:B------:R-:W-:Y:S01]  /*6d30*/  FMUL R4, R38.reuse, R8 ;  /* 0x0000000826047220 */ /* 0x040fe20000400000 */
[C---:B------:R-:W-:Y:S01]  /*6d40*/  FMUL R8, R38.reuse, R12 ;  /* 0x0000000c26087220 */ /* 0x040fe20000400000 */
[C---:B------:R-:W-:Y:S01]  /*6d50*/  FFMA R3, R41.reuse, R40, R3 ;  /* 0x0000002829037223 */ /* 0x040fe20000000003 */
[C---:B------:R-:W-:Y:S01]  /*6d60*/  FMUL R12, R38.reuse, R16 ;  /* 0x00000010260c7220 */ /* 0x040fe20000400000 */
[C---:B------:R-:W-:Y:S01]  /*6d70*/  FMUL R16, R38.reuse, R20 ;  /* 0x0000001426107220 */ /* 0x040fe20000400000 */
[C---:B------:R-:W-:Y:S01]  /*6d80*/  FMUL R20, R38.reuse, R24 ;  /* 0x0000001826147220 */ /* 0x040fe20000400000 */
[C---:B------:R-:W-:Y:S01]  /*6d90*/  FMUL R24, R38.reuse, R28 ;  /* 0x0000001c26187220 */ /* 0x040fe20000400000 */
[----:B------:R-:W-:Y:S01]  /*6da0*/  FMUL R28, R38, R32 ;  /* 0x00000020261c7220 */ /* 0x000fe20000400000 */
[--C-:B------:R-:W-:Y:S01]  /*6db0*/  HADD2.F32 R32, -RZ, R50.reuse.H0_H0 ;  /* 0x20000032ff207230 */ /* 0x100fe20000004100 */
[----:B------:R-:W-:Y:S01]  /*6dc0*/  F2FP.F16.F32.PACK_AB R44, R2, R0 ;  /* 0x00000000022c723e */ /* 0x000fe200000000ff */
[----:B------:R-:W-:Y:S02]  /*6dd0*/  HADD2.F32 R0, -RZ, R50.H1_H1 ;  /* 0x30000032ff007230 */ /* 0x000fe40000004100 */
[C---:B------:R-:W-:Y:S01]  /*6de0*/  FMUL R5, R38.reuse, R9 ;  /* 0x0000000926057220 */ /* 0x040fe20000400000 */
[--C-:B------:R-:W-:Y:S02]  /*6df0*/  HADD2.F32 R2, -RZ, R51.reuse.H0_H0 ;  /* 0x20000033ff027230 */ /* 0x100fe40000004100 */
[C---:B------:R-:W-:Y:S01]  /*6e00*/  FFMA R7, R41.reuse, R42, R7 ;  /* 0x0000002a29077223 */ /* 0x040fe20000000007 */
[C---:B------:R-:W-:Y:S01]  /*6e10*/  FFMA R4, R41.reuse, R32, R4 ;  /* 0x0000002029047223 */ /* 0x040fe20000000004 */
[----:B------:R-:W-:Y:S02]  /*6e20*/  HADD2.F32 R32, -RZ, R51.H1_H1 ;  /* 0x30000033ff207230 */ /* 0x000fe40000004100 */
[----:B------:R-:W-:Y:S01]  /*6e30*/  FFMA R5, R41, R0, R5 ;  /* 0x0000000029057223 */ /* 0x000fe20000000005 */
[--C-:B------:R-:W-:Y:S01]  /*6e40*/  HADD2.F32 R0, -RZ, R52.reuse.H0_H0 ;  /* 0x20000034ff007230 */ /* 0x100fe20000004100 */
[----:B------:R-:W-:Y:S01]  /*6e50*/  F2FP.F16.F32.PACK_AB R45, R7, R3 ;  /* 0x00000003072d723e */ /* 0x000fe200000000ff */
[C---:B------:R-:W-:Y:S01]  /*6e60*/  FMUL R6, R38.reuse, R10 ;  /* 0x0000000a26067220 */ /* 0x040fe20000400000 */
[--C-:B------:R-:W-:Y:S01]  /*6e70*/  HADD2.F32 R3, -RZ, R53.reuse.H0_H0 ;  /* 0x20000035ff037230 */ /* 0x100fe20000004100 */
[----:B------:R-:W-:Y:S01]  /*6e80*/  F2FP.F16.F32.PACK_AB R46, R5, R4 ;  /* 0x00000004052e723e */ /* 0x000fe200000000ff */
[C---:B------:R-:W-:Y:S01]  /*6e90*/  FMUL R11, R38.reuse, R11 ;  /* 0x0000000b260b7220 */ /* 0x040fe20000400000 */
[C---:B------:R-:W-:Y:S01]  /*6ea0*/  FFMA R6, R41.reuse, R2, R6 ;  /* 0x0000000229067223 */ /* 0x040fe20000000006 */
[----:B------:R-:W-:Y:S02]  /*6eb0*/  HADD2.F32 R2, -RZ, R52.H1_H1 ;  /* 0x30000034ff027230 */ /* 0x000fe40000004100 */
[C---:B------:R-:W-:Y:S01]  /*6ec0*/  FMUL R9, R38.reuse, R13 ;  /* 0x0000000d26097220 */ /* 0x040fe20000400000 */
[C---:B------:R-:W-:Y:S01]  /*6ed0*/  FFMA R11, R41.reuse, R32, R11 ;  /* 0x00000020290b7223 */ /* 0x040fe2000000000b */
[C---:B------:R-:W-:Y:S01]  /*6ee0*/  FFMA R8, R41.reuse, R0, R8 ;  /* 0x0000000029087223 */ /* 0x040fe20000000008 */
[C---:B------:R-:W-:Y:S01]  /*6ef0*/  FMUL R10, R38.reuse, R14 ;  /* 0x0000000e260a7220 */ /* 0x040fe20000400000 */
[----:B------:R-:W-:Y:S02]  /*6f00*/  HADD2.F32 R0, -RZ, R53.H1_H1 ;  /* 0x30000035ff007230 */ /* 0x000fe40000004100 */
[C---:B------:R-:W-:Y:S01]  /*6f10*/  FMUL R15, R38.reuse, R15 ;  /* 0x0000000f260f7220 */ /* 0x040fe20000400000 */
[C---:B------:R-:W-:Y:S01]  /*6f20*/  FFMA R9, R41.reuse, R2, R9 ;  /* 0x0000000229097223 */ /* 0x040fe20000000009 */
[C---:B------:R-:W-:Y:S01]  /*6f30*/  FFMA R10, R41.reuse, R3, R10 ;  /* 0x00000003290a7223 */ /* 0x040fe2000000000a */
[--C-:B------:R-:W-:Y:S02]  /*6f40*/  HADD2.F32 R2, -RZ, R54.reuse.H0_H0 ;  /* 0x20000036ff027230 */ /* 0x100fe40000004100 */
[C---:B------:R-:W-:Y:S01]  /*6f50*/  FFMA R15, R41.reuse, R0, R15 ;  /* 0x00000000290f7223 */ /* 0x040fe2000000000f */
[----:B------:R-:W-:Y:S02]  /*6f60*/  HADD2.F32 R3, -RZ, R54.H1_H1 ;  /* 0x30000036ff037230 */ /* 0x000fe40000004100 */
[C---:B------:R-:W-:Y:S01]  /*6f70*/  FMUL R13, R38.reuse, R17 ;  /* 0x00000011260d7220 */ /* 0x040fe20000400000 */
[--C-:B------:R-:W-:Y:S02]  /*6f80*/  HADD2.F32 R0, -RZ, R55.reuse.H0_H0 ;  /* 0x20000037ff007230 */ /* 0x100fe40000004100 */
[C---:B------:R-:W-:Y:S01]  /*6f90*/  FMUL R14, R38.reuse, R18 ;  /* 0x00000012260e7220 */ /* 0x040fe20000400000 */
[C---:B------:R-:W-:Y:S01]  /*6fa0*/  FFMA R12, R41.reuse, R2, R12 ;  /* 0x00000002290c7223 */ /* 0x040fe2000000000c */
[C---:B------:R-:W-:Y:S01]  /*6fb0*/  FFMA R13, R41.reuse, R3, R13 ;  /* 0x00000003290d7223 */ /* 0x040fe2000000000d */
[----:B------:R-:W-:Y:S02]  /*6fc0*/  HADD2.F32 R2, -RZ, R55.H1_H1 ;  /* 0x30000037ff027230 */ /* 0x000fe40000004100 */
[C---:B------:R-:W-:Y:S01]  /*6fd0*/  FFMA R14, R41.reuse, R0, R14 ;  /* 0x00000000290e7223 */ /* 0x040fe2000000000e */
[C---:B------:R-:W-:Y:S01]  /*6fe0*/  FMUL R19, R38.reuse, R19 ;  /* 0x0000001326137220 */ /* 0x040fe20000400000 */
[--C-:B------:R-:W-:Y:S02]  /*6ff0*/  HADD2.F32 R0, -RZ, R60.reuse.H0_H0 ;  /* 0x2000003cff007230 */ /* 0x100fe40000004100 */
[C---:B------:R-:W-:Y:S01]  /*7000*/  FMUL R17, R38.reuse, R21 ;  /* 0x0000001526117220 */ /* 0x040fe20000400000 */
[--C-:B------:R-:W-:Y:S02]  /*7010*/  HADD2.F32 R3, -RZ, R61.reuse.H0_H0 ;  /* 0x2000003dff037230 */ /* 0x100fe40000004100 */
[C---:B------:R-:W-:Y:S01]  /*7020*/  FFMA R19, R41.reuse, R2, R19 ;  /* 0x0000000229137223 */ /* 0x040fe20000000013 */
[----:B------:R-:W-:Y:S02]  /*7030*/  HADD2.F32 R2, -RZ, R60.H1_H1 ;  /* 0x3000003cff027230 */ /* 0x000fe40000004100 */
[C---:B------:R-:W-:Y:S01]  /*7040*/  FFMA R16, R41.reuse, R0, R16 ;  /* 0x0000000029107223 */ /* 0x040fe20000000010 */
[C---:B------:R-:W-:Y:S01]  /*7050*/  FMUL R18, R38.reuse, R22 ;  /* 0x0000001626127220 */ /* 0x040fe20000400000 */
[----:B------:R-:W-:Y:S02]  /*7060*/  HADD2.F32 R0, -RZ, R61.H1_H1 ;  /* 0x3000003dff007230 */ /* 0x000fe40000004100 */
[C---:B------:R-:W-:Y:S01]  /*7070*/  FMUL R23, R38.reuse, R23 ;  /* 0x0000001726177220 */ /* 0x040fe20000400000 */
[C---:B------:R-:W-:Y:S01]  /*7080*/  FFMA R17, R41.reuse, R2, R17 ;  /* 0x0000000229117223 */ /* 0x040fe20000000011 */
[C---:B------:R-:W-:Y:S01]  /*7090*/  FFMA R18, R41.reuse, R3, R18 ;  /* 0x0000000329127223 */ /* 0x040fe20000000012 */
[--C-:B------:R-:W-:Y:S02]  /*70a0*/  HADD2.F32 R2, -RZ, R62.reuse.H0_H0 ;  /* 0x2000003eff027230 */ /* 0x100fe40000004100 */
[----:B------:R-:W-:Y:S01]  /*70b0*/  FFMA R23, R41, R0, R23 ;  /* 0x0000000029177223 */ /* 0x000fe20000000017 */
[----:B------:R-:W-:Y:S02]  /*70c0*/  HADD2.F32 R0, -RZ, R62.H1_H1 ;  /* 0x3000003eff007230 */ /* 0x000fe40000004100 */
[C---:B------:R-:W-:Y:S01]  /*70d0*/  FMUL R21, R38.reuse, R25 ;  /* 0x0000001926157220 */ /* 0x040fe20000400000 */
[----:B------:R-:W-:Y:S01]  /*70e0*/  F2FP.F16.F32.PACK_AB R47, R11, R6 ;  /* 0x000000060b2f723e */ /* 0x000fe200000000ff */
[--C-:B------:R-:W-:Y:S02]  /*70f0*/  HADD2.F32 R3, -RZ, R63.reuse.H0_H0 ;  /* 0x2000003fff037230 */ /* 0x100fe40000004100 */
[C---:B------:R-:W-:Y:S01]  /*7100*/  FMUL R22, R38.reuse, R26 ;  /* 0x0000001a26167220 */ /* 0x040fe20000400000 */
[C---:B------:R-:W-:Y:S01]  /*7110*/  FFMA R20, R41.reuse, R2, R20 ;  /* 0x0000000229147223 */ /* 0x040fe20000000014 */
[C---:B------:R-:W-:Y:S01]  /*7120*/  FFMA R21, R41.reuse, R0, R21 ;  /* 0x0000000029157223 */ /* 0x040fe20000000015 */
[----:B------:R1:W-:Y:S01]  /*7130*/  STS.128 [R82], R44 ;  /* 0x0000002c52007388 */ /* 0x0003e20000000c00 */
[----:B------:R-:W-:Y:S02]  /*7140*/  HADD2.F32 R0, -RZ, R63.H1_H1 ;  /* 0x3000003fff007230 */ /* 0x000fe40000004100 */
[----:B------:R-:W-:Y:S01]  /*7150*/  FFMA R22, R41, R3, R22 ;  /* 0x0000000329167223 */ /* 0x000fe20000000016 */
[C---:B------:R-:W-:Y:S01]  /*7160*/  FMUL R27, R38.reuse, R27 ;  /* 0x0000001b261b7220 */ /* 0x040fe20000400000 */
[--C-:B------:R-:W-:Y:S01]  /*7170*/  HADD2.F32 R2, -RZ, R68.reuse.H0_H0 ;  /* 0x20000044ff027230 */ /* 0x100fe20000004100 */
[----:B------:R-:W-:Y:S01]  /*7180*/  F2FP.F16.F32.PACK_AB R8, R9, R8 ;  /* 0x000000080908723e */ /* 0x000fe200000000ff */
[----:B------:R-:W-:Y:S01]  /*7190*/  HADD2.F32 R3, -RZ, R68.H1_H1 ;  /* 0x30000044ff037230 */ /* 0x000fe20000004100 */
[----:B------:R-:W-:Y:S01]  /*71a0*/  F2FP.F16.F32.PACK_AB R9, R15, R10 ;  /* 0x0000000a0f09723e */ /* 0x000fe200000000ff */
[C---:B------:R-:W-:Y:S01]  /*71b0*/  FMUL R25, R38.reuse, R29 ;  /* 0x0000001d26197220 */ /* 0x040fe20000400000 */
[--C-:B------:R-:W-:Y:S01]  /*71c0*/  HADD2.F32 R4, -RZ, R69.reuse.H0_H0 ;  /* 0x20000045ff047230 */ /* 0x100fe20000004100 */
[----:B------:R-:W-:Y:S01]  /*71d0*/  F2FP.F16.F32.PACK_AB R10, R13, R12 ;  /* 0x0000000c0d0a723e */ /* 0x000fe200000000ff */
[C---:B------:R-:W-:Y:S01]  /*71e0*/  FMUL R26, R38.reuse, R30 ;  /* 0x0000001e261a7220 */ /* 0x040fe20000400000 */
[----:B------:R-:W-:Y:S01]  /*71f0*/  F2FP.F16.F32.PACK_AB R11, R19, R14 ;  /* 0x0000000e130b723e */ /* 0x000fe200000000ff */
[C---:B------:R-:W-:Y:S01]  /*7200*/  FFMA R27, R41.reuse, R0, R27 ;  /* 0x00000000291b7223 */ /* 0x040fe2000000001b */
[C---:B------:R-:W-:Y:S01]  /*7210*/  FFMA R24, R41.reuse, R2, R24 ;  /* 0x0000000229187223 */ /* 0x040fe20000000018 */
[----:B------:R-:W-:Y:S02]  /*7220*/  HADD2.F32 R0, -RZ, R69.H1_H1 ;  /* 0x30000045ff007230 */ /* 0x000fe40000004100 */
[C---:B------:R-:W-:Y:S01]  /*7230*/  FFMA R25, R41.reuse, R3, R25 ;  /* 0x0000000329197223 */ /* 0x040fe20000000019 */
[----:B------:R1:W-:Y:S01]  /*7240*/  STS.128 [R95+0x10], R8 ;  /* 0x000010085f007388 */ /* 0x0003e20000000c00 */
[C---:B------:R-:W-:Y:S01]  /*7250*/  FMUL R31, R38.reuse, R31 ;  /* 0x0000001f261f7220 */ /* 0x040fe20000400000 */
[--C-:B------:R-:W-:Y:S02]  /*7260*/  HADD2.F32 R2, -RZ, R70.reuse.H0_H0 ;  /* 0x20000046ff027230 */ /* 0x100fe40000004100 */
[----:B------:R-:W-:Y:S01]  /*7270*/  FFMA R26, R41, R4, R26 ;  /* 0x00000004291a7223 */ /* 0x000fe2000000001a */
[----:B------:R-:W-:Y:S02]  /*7280*/  HADD2.F32 R3, -RZ, R70.H1_H1 ;  /* 0x30000046ff037230 */ /* 0x000fe40000004100 */
[C---:B------:R-:W-:Y:S01]  /*7290*/  FMUL R29, R38.reuse, R33 ;  /* 0x00000021261d7220 */ /* 0x040fe20000400000 */
[--C-:B------:R-:W-:Y:S01]  /*72a0*/  HADD2.F32 R4, -RZ, R71.reuse.H0_H0 ;  /* 0x20000047ff047230 */ /* 0x100fe20000004100 */
[----:B------:R-:W-:Y:S01]  /*72b0*/  F2FP.F16.F32.PACK_AB R16, R17, R16 ;  /* 0x000000101110723e */ /* 0x000fe200000000ff */
[C---:B------:R-:W-:Y:S01]  /*72c0*/  FMUL R30, R38.reuse, R34 ;  /* 0x00000022261e7220 */ /* 0x040fe20000400000 */
[----:B------:R-:W-:Y:S01]  /*72d0*/  HADD2.F32 R5, -RZ, R71.H1_H1 ;  /* 0x30000047ff057230 */ /* 0x000fe20000004100 */
[----:B------:R-:W-:Y:S01]  /*72e0*/  F2FP.F16.F32.PACK_AB R17, R23, R18 ;  /* 0x000000121711723e */ /* 0x000fe200000000ff */
[----:B------:R-:W-:Y:S01]  /*72f0*/  FFMA R31, R41, R0, R31 ;  /* 0x00000000291f7223 */ /* 0x000fe2000000001f */
[----:B------:R-:W-:Y:S01]  /*7300*/  FMUL R35, R38, R35 ;  /* 0x0000002326237220 */ /* 0x000fe20000400000 */
[----:B------:R-:W-:Y:S01]  /*7310*/  F2FP.F16.F32.PACK_AB R18, R21, R20 ;  /* 0x000000141512723e */ /* 0x000fe200000000ff */
[----:B------:R-:W-:Y:S01]  /*7320*/  FFMA R28, R41, R2, R28 ;  /* 0x00000002291c7223 */ /* 0x000fe2000000001c */
[----:B------:R-:W-:Y:S01]  /*7330*/  F2FP.F16.F32.PACK_AB R19, R27, R22 ;  /* 0x000000161b13723e */ /* 0x000fe200000000ff */
[C---:B------:R-:W-:Y:S01]  /*7340*/  FFMA R29, R41.reuse, R3, R29 ;  /* 0x00000003291d7223 */ /* 0x040fe2000000001d */
[C---:B------:R-:W-:Y:S01]  /*7350*/  FFMA R30, R41.reuse, R4, R30 ;  /* 0x00000004291e7223 */ /* 0x040fe2000000001e */
[----:B------:R-:W-:Y:S01]  /*7360*/  FFMA R35, R41, R5, R35 ;  /* 0x0000000529237223 */ /* 0x000fe20000000023 */
[----:B------:R-:W-:Y:S01]  /*7370*/  F2FP.F16.F32.PACK_AB R24, R25, R24 ;  /* 0x000000181918723e */ /* 0x000fe200000000ff */
[----:B------:R1:W-:Y:S01]  /*7380*/  STS.128 [R94+0x20], R16 ;  /* 0x000020105e007388 */ /* 0x0003e20000000c00 */
[----:B------:R-:W-:Y:S02]  /*7390*/  F2FP.F16.F32.PACK_AB R25, R31, R26 ;  /* 0x0000001a1f19723e */ /* 0x000fe400000000ff */
[----:B------:R-:W-:Y:S02]  /*73a0*/  F2FP.F16.F32.PACK_AB R26, R29, R28 ;  /* 0x0000001c1d1a723e */ /* 0x000fe400000000ff */
[----:B------:R-:W-:Y:S05]  /*73b0*/  F2FP.F16.F32.PACK_AB R27, R35, R30 ;  /* 0x0000001e231b723e */ /* 0x000fea00000000ff */
[----:B------:R1:W-:Y:S01]  /*73c0*/  STS.128 [R102+0x30], R24 ;  /* 0x0000301866007388 */ /* 0x0003e20000000c00 */
[----:B------:R-:W-:Y:S01]  /*73d0*/  @!PT LDS RZ, [RZ] ;  /* 0x00000000fffff984 */ /* 0x000fe20000000800 */
[----:B------:R-:W-:Y:S01]  /*73e0*/  @!PT LDS RZ, [RZ] ;  /* 0x00000000fffff984 */ /* 0x000fe20000000800 */
[----:B------:R-:W-:Y:S01]  /*73f0*/  @!PT LDS RZ, [RZ] ;  /* 0x00000000fffff984 */ /* 0x000fe20000000800 */
[----:B------:R-:W-:Y:S01]  /*7400*/  @!PT LDS RZ, [RZ] ;  /* 0x00000000fffff984 */ /* 0x000fe20000000800 */
[----:B------:R3:W-:Y:S07]  /*7410*/  MEMBAR.ALL.CTA ;  /* 0x0000000000007992 */ /* 0x0007ee0000008000 */
[----:B---3--:R-:W3:Y:S02]  /*7420*/  FENCE.VIEW.ASYNC.S ;  /* 0x00000000000073c6 */ /* 0x008ee40000000000 */
[----:B---3--:R-:W-:Y:S06]  /*7430*/  BAR.SYNC.DEFER_BLOCKING 0x1, 0x80 ;  /* 0x0042000000007b1d */ /* 0x008fec0000010000 */
[----:B------:R-:W-:Y:S05]  /*7440*/  @P0 BRA `(.L_x_100) ;  /* 0x0000000000340947 */ /* 0x000fea0003800000 */
[----:B------:R-:W3:Y:S01]  /*7450*/  LDCU.64 UR6, c[0x0][0x348] ;  /* 0x00006900ff0677ac */ /* 0x000ee20008000a00 */
[----:B------:R-:W-:Y:S02]  /*7460*/  R2UR UR42, R99 ;  /* 0x00000000632a72ca */ /* 0x000fe400000e0000 */
[----:B------:R-:W-:Y:S01]  /*7470*/  R2UR UR43, R98 ;  /* 0x00000000622b72ca */ /* 0x000fe200000e0000 */
[----:B------:R-:W-:Y:S01]  /*7480*/  UIADD3 UR4, UPT, UPT, UR49, 0x200, URZ ;  /* 0x0000020031047890 */ /* 0x000fe2000fffe0ff */
[----:B------:R-:W-:Y:S02]  /*7490*/  R2UR UR44, R96 ;  /* 0x00000000602c72ca */ /* 0x000fe400000e0000 */
[----:B------:R-:W-:Y:S03]  /*74a0*/  R2UR UR45, R97 ;  /* 0x00000000612d72ca */ /* 0x000fe600000e0000 */
[----:B------:R-:W-:Y:S05]  /*74b0*/  IMAD.U32 R76, RZ, RZ, UR4 ;  /* 0x00000004ff4c7e24 */ /* 0x000fea000f8e00ff */
[----:B------:R-:W-:Y:S01]  /*74c0*/  R2UR UR40, R76 ;  /* 0x000000004c2872ca */ /* 0x000fe200000e0000 */
[----:B---3--:R-:W-:Y:S04]  /*74d0*/  UIADD3 UR4, UP0, UPT, UR6, 0x780, URZ ;  /* 0x0000078006047890 */ /* 0x008fe8000ff1e0ff */
[----:B------:R-:W-:Y:S09]  /*74e0*/  UIADD3.X UR5, UPT, UPT, URZ, UR7, URZ, UP0, !UPT ;  /* 0x00000007ff057290 */ /* 0x000ff200087fe4ff */
[----:B------:R3:W-:Y:S01]  /*74f0*/  UTMASTG.5D.IM2COL [UR40], [UR4] ;  /* 0x00000028040073b5 */ /* 0x0007e20008060000 */
[----:B------:R0:W-:Y:S01]  /*7500*/  UTMACMDFLUSH ;  /* 0x00000000000079b7 */ /* 0x0001e20000000000 */
[----:B---3--:R-:W-:Y:S04]  /*7510*/  DEPBAR.LE SB0, 0x1 ;  /* 0x000080400000791a */ /* 0x008fe80000000000 */
.L_x_100:
[----:B------:R-:W-:Y:S05]  /*7520*/  BSYNC.RECONVERGENT B0 ;  /* 0x0000000000007941 */ /* 0x000fea0003800200 */
.L_x_99:
[----:B------:R-:W-:Y:S01]  /*7530*/  BAR.SYNC.DEFER_BLOCKING 0x1, 0x80 ;  /* 0x0042000000007b1d */ /* 0x000fe20000010000 */
[----:B------:R-:W-:Y:S01]  /*7540*/  ISETP.NE.AND P1, PT, R101, RZ, PT ;  /* 0x000000ff6500720c */ /* 0x000fe20003f25270 */
[----:B------:R-:W-:Y:S01]  /*7550*/  UISETP.NE.AND UP0, UPT, UR53, URZ, UPT ;  /* 0x000000ff3500728c */ /* 0x000fe2000bf05270 */
[----:B------:R-:W-:Y:S11]  /*7560*/  LEA R2, R57, UR49, 0x3 ;  /* 0x0000003139027c11 */ /* 0x000ff6000f8e18ff */
[----:B------:R-:W-:Y:S01]  /*7570*/  @P1 SHF.L.U32 R4, R81, 0x1f, RZ ;  /* 0x0000001f51041819 */ /* 0x000fe200000006ff */
[----:B------:R-:W-:Y:S06]  /*7580*/  BRA.U !UP0, `(.L_x_101) ;  /* 0x0000000108247547 */ /* 0x000fec000b800000 */
[----:B------:R-:W3:Y:S01]  /*7590*/  S2R R0, SR_CgaCtaId ;  /* 0x0000000000007919 */ /* 0x000ee20000008800 */
[----:B------:R-:W-:Y:S01]  /*75a0*/  IMAD.U32 R3, RZ, RZ, UR50 ;  /* 0x00000032ff037e24 */ /* 0x000fe2000f8e00ff */
[----:B------:R-:W-:Y:S04]  /*75b0*/  UIADD3 UR4, UPT, UPT, UR50, 0x1, URZ ;  /* 0x0000000132047890 */ /* 0x000fe8000fffe0ff */
[----:B------:R-:W-:Y:S01]  /*75c0*/  @P1 LEA R3, R3, UR49, 0x3 ;  /* 0x0000003103031c11 */ /* 0x000fe2000f8e18ff */
[----:B------:R-:W-:Y:S04]  /*75d0*/  UISETP.NE.AND UP0, UPT, UR4, 0x4, UPT ;  /* 0x000000040400788c */ /* 0x000fe8000bf05270 */
[----:B------:R-:W-:Y:S01]  /*75e0*/  @P1 VIADD R3, R3, 0xe0 ;  /* 0x000000e003031836 */ /* 0x000fe20000000000 */
[----:B------:R-:W-:Y:S04]  /*75f0*/  USEL UR50, UR4, URZ, UP0 ;  /* 0x000000ff04327287 */ /* 0x000fe80008000000 */
[----:B---3--:R-:W-:Y:S04]  /*7600*/  @P1 PRMT R0, R0, 0x654, R3 ;  /* 0x0000065400001816 */ /* 0x008fe80000000003 */
[----:B------:R3:W-:Y:S04]  /*7610*/  @P1 SYNCS.ARRIVE.TRANS64.RED.A1T0 RZ, [R0+URZ], RZ ;  /* 0x000000ff00ff19a7 */ /* 0x0007e800081004ff */
.L_x_101:
[----:B------:R-:W4:Y:S01]  /*7620*/  @P1 SYNCS.PHASECHK.TRANS64.TRYWAIT P0, [R2+URZ+0xc0], R4 ;  /* 0x0000c004020015a7 */ /* 0x000f2200080011ff */
[----:B------:R-:W-:Y:S01]  /*7630*/  BSSY B1, `(.L_x_102) ;  /* 0x0000016000017945 */ /* 0x000fe20003800000 */
[----:B----4-:R-:W-:Y:S03]  /*7640*/  @P1 SEL R58, RZ, 0x1, !P0 ;  /* 0x00000001ff3a1807 */ /* 0x010fe60004000000 */
[----:B------:R-:W-:Y:S05]  /*7650*/  @!P1 BRA `(.L_x_103) ;  /* 0x00000000004c9947 */ /* 0x000fea0003800000 */
[----:B------:R-:W-:Y:S01]  /*7660*/  ISETP.NE.AND P0, PT, R58, RZ, PT ;  /* 0x000000ff3a00720c */ /* 0x000fe20003f05270 */
[----:B------:R-:W-:Y:S01]  /*7670*/  BSSY B0, `(.L_x_104) ;  /* 0x000000b000007945 */ /* 0x000fe20003800000 */
[----:B------:R-:W-:Y:S11]  /*7680*/  ISETP.NE.AND P1, PT, R59, RZ, PT ;  /* 0x000000ff3b00720c */ /* 0x000ff60003f25270 */
[----:B------:R-:W-:Y:S02]  /*7690*/  @!UPT UIADD3 URZ, UPT, UPT, URZ, URZ, URZ ;  /* 0x000000fffffff290 */ /* 0x000fe4000fffe0ff */
[C---:B------:R-:W-:Y:S01]  /*76a0*/  @P1 IMAD R6, R57.reuse, 0x2000, R82 ;  /* 0x0000200039061824 */ /* 0x040fe200078e0252 */
[C---:B------:R-:W-:Y:S01]  /*76b0*/  @P1 LEA R4, R57.reuse, R94, 0xd ;  /* 0x0000005e39041211 */ /* 0x040fe200078e68ff */
[C---:B------:R-:W-:Y:S02]  /*76c0*/  @P1 IMAD R5, R57.reuse, 0x2000, R95 ;  /* 0x0000200039051824 */ /* 0x040fe400078e025f */
[----:B------:R-:W-:Y:S01]  /*76d0*/  @P1 IMAD R3, R57, 0x2000, R102 ;  /* 0x0000200039031824 */ /* 0x000fe200078e0266 */
[----:B------:R-:W-:Y:S06]  /*76e0*/  @P0 BRA `(.L_x_105) ;  /* 0x00000000000c0947 */ /* 0x000fec0003800000 */
[----:B---3--:R-:W-:Y:S04]  /*76f0*/  SHF.L.U32 R0, R81, 0x1f, RZ ;  /* 0x0000001f51007819 */ /* 0x008fe800000006ff */
[----:B------:R-:W3:Y:S02]  /*7700*/  SYNCS.PHASECHK.TRANS64.TRYWAIT P0, [R2+URZ+0xc0], R0 ;  /* 0x0000c000020075a7 */ /* 0x000ee400080011ff */
[----:B---3--:R-:W-:Y:S05]  /*7710*/  @!P0 BRA `(.L_x_106) ;  /* 0x0000003000ec8947 */ /* 0x008fea0003800000 */
.L_x_105:
[----:B------:R-:W-:Y:S05]  /*7720*/  BSYNC B0 ;  /* 0x0000000000007941 */ /* 0x000fea0003800000 */
.L_x_104:
[----:B------:R-:W-:Y:S02]  /*7730*/  ISETP.NE.AND P0, PT, R59, RZ, PT ;  /* 0x000000ff3b00720c */ /* 0x000fe40003f05270 */
[----:B------:R-:W-:Y:S11]  /*7740*/  IADD3 R57, PT, PT, R57, 0x1, RZ ;  /* 0x0000000139397810 */ /* 0x000ff60007ffe0ff */
[----:B------:R4:W1:Y:S04]  /*7750*/  @P0 LDS.128 R48, [R6] ;  /* 0x0000000006300984 */ /* 0x0008680000000c00 */
[----:B------:R4:W1:Y:S04]  /*7760*/  @P0 LDS.128 R52, [R5+0x10] ;  /* 0x0000100005340984 */ /* 0x0008680000000c00 */
[----:B------:R4:W1:Y:S04]  /*7770*/  @P0 LDS.128 R60, [R4+0x20] ;  /* 0x00002000043c0984 */ /* 0x0008680000000c00 */
[----:B------:R4:W1:Y:S02]  /*7780*/  @P0 LDS.128 R68, [R3+0x30] ;  /* 0x0000300003440984 */ /* 0x0008640000000c00 */
.L_x_103:
[----:B------:R-:W-:Y:S05]  /*7790*/  BSYNC B1 ;  /* 0x0000000000017941 */ /* 0x000fea0003800000 */
.L_x_102:
[----:B---3--:R-:W-:Y:S05]  /*77a0*/  VIADD R0, R39, 0x20 ;  /* 0x0000002027007836 */ /* 0x008fea0000000000 */
[----:B------:R-:W-:Y:S04]  /*77b0*/  SHF.R.U32.HI R0, RZ, 0x15, R0 ;  /* 0x00000015ff007819 */ /* 0x000fe80000011600 */
[----:B------:R-:W-:Y:S11]  /*77c0*/  LOP3.LUT P0, RZ, R0, 0x3, R86, 0x48, !PT ;  /* 0x0000000300ff7812 */ /* 0x000ff60007804856 */
[----:B------:R-:W-:Y:S02]  /*77d0*/  @!UPT UIADD3 URZ, UPT, UPT, URZ, URZ, URZ ;  /* 0x000000fffffff290 */ /* 0x000fe4000fffe0ff */
[----:B------:R-:W-:Y:S05]  /*77e0*/  @!P0 BRA `(.L_x_107) ;  /* 0x0000000000408947 */ /* 0x000fea0003800000 */
[----:B------:R-:W3:Y:S01]  /*77f0*/  LDCU.64 UR8, c[0x4][0x70] ;  /* 0x01000e00ff0877ac */ /* 0x000ee20008000a00 */
[----:B----4-:R-:W-:Y:S01]  /*7800*/  MOV R3, 0x0 ;  /* 0x0000000000037802 */ /* 0x010fe20000000f00 */
[----:B------:R-:W-:Y:S02]  /*7810*/  HFMA2 R12, -RZ, RZ, 0, 5.9604644775390625e-08 ;  /* 0x00000001ff0c7431 */ /* 0x000fe400000001ff */
[----:B-1----:R-:W-:Y:S02]  /*7820*/  IMAD.MOV.U32 R8, RZ, RZ, 0x192 ;  /* 0x00000192ff087424 */ /* 0x002fe400078e00ff */
[----:B------:R-:W-:Y:S01]  /*7830*/  IMAD.MOV.U32 R13, RZ, RZ, RZ ;  /* 0x000000ffff0d7224 */ /* 0x000fe200078e00ff */
[----:B------:R-:W1:Y:S01]  /*7840*/  LDCU.64 UR6, c[0x4][0x78] ;  /* 0x01000f00ff0677ac */ /* 0x000e620008000a00 */
[----:B------:R-:W4:Y:S01]  /*7850*/  LDC.64 R2, c[0x4][R3] ;  /* 0x0100000003027b82 */ /* 0x000f220000000a00 */
[----:B------:R-:W5:Y:S01]  /*7860*/  LDCU.64 UR4, c[0x4][0x10] ;  /* 0x01000200ff0477ac */ /* 0x000f620008000a00 */
[----:B---3--:R-:W-:Y:S01]  /*7870*/  MOV R5, UR9 ;  /* 0x0000000900057c02 */ /* 0x008fe20008000f00 */
[----:B------:R-:W-:Y:S01]  /*7880*/  IMAD.U32 R4, RZ, RZ, UR8 ;  /* 0x00000008ff047e24 */ /* 0x000fe2000f8e00ff */
[----:B-1----:R-:W-:Y:S01]  /*7890*/  MOV R7, UR7 ;  /* 0x0000000700077c02 */ /* 0x002fe20008000f00 */
[----:B------:R-:W-:Y:S01]  /*78a0*/  IMAD.U32 R6, RZ, RZ, UR6 ;  /* 0x00000006ff067e24 */ /* 0x000fe2000f8e00ff */
[----:B-----5:R-:W-:Y:S01]  /*78b0*/  MOV R11, UR5 ;  /* 0x00000005000b7c02 */ /* 0x020fe20008000f00 */
[----:B------:R-:W-:Y:S02]  /*78c0*/  IMAD.U32 R10, RZ, RZ, UR4 ;  /* 0x00000004ff0a7e24 */ /* 0x000fe4000f8e00ff */
[----:B------:R-:W-:Y:S07]  /*78d0*/  LEPC R20, `(.L_x_107) ;  /* 0x000000001014794e */ /* 0x000fee0000000000 */
[----:B--2-4-:R-:W-:Y:S05]  /*78e0*/  CALL.ABS.NOINC R2 ;  /* 0x0000000002007343 */ /* 0x014fea0003c00000 */
.L_x_107:
[----:B------:R-:W-:Y:S05]  /*78f0*/  WARPSYNC.ALL ;  /* 0x0000000000007948 */ /* 0x000fea0003800000 */
[----:B------:R-:W-:Y:S01]  /*7900*/  R2UR UR4, R39 ;  /* 0x00000000270472ca */ /* 0x000fe200000e0000 */
[----:B-1--4-:R-:W-:Y:S01]  /*7910*/  HADD2.F32 R3, -RZ, R48.H0_H0 ;  /* 0x20000030ff037230 */ /* 0x012fe20000004100 */
[----:B------:R-:W1:Y:S01]  /*7920*/  S2R R103, SR_CgaCtaId ;  /* 0x0000000000677919 */ /* 0x000e620000008800 */
[--C-:B------:R-:W-:Y:S01]  /*7930*/  HADD2.F32 R40, -RZ, R50.reuse.H0_H0 ;  /* 0x20000032ff287230 */ /* 0x100fe20000004100 */
[----:B------:R-:W-:Y:S01]  /*7940*/  ISETP.NE.AND P6, PT, R101, RZ, PT ;  /* 0x000000ff6500720c */ /* 0x000fe20003fc5270 */
[----:B------:R-:W-:Y:S01]  /*7950*/  HADD2.F32 R42, -RZ, R50.H1_H1 ;  /* 0x30000032ff2a7230 */ /* 0x000fe20000004100 */
[----:B------:R-:W-:Y:S01]  /*7960*/  ISETP.NE.AND P0, PT, R84, RZ, PT ;  /* 0x000000ff5400720c */ /* 0x000fe20003f05270 */
[--C-:B------:R-:W-:Y:S01]  /*7970*/  HADD2.F32 R43, -RZ, R51.reuse.H0_H0 ;  /* 0x20000033ff2b7230 */ /* 0x100fe20000004100 */
[----:B------:R-:W-:Y:S01]  /*7980*/  BSSY.RECONVERGENT B0, `(.L_x_108) ;  /* 0x000008c000007945 */ /* 0x000fe20003800200 */
[----:B------:R-:W-:Y:S04]  /*7990*/  HADD2.F32 R44, -RZ, R51.H1_H1 ;  /* 0x30000033ff2c7230 */ /* 0x000fe80000004100 */
[----:B------:R-:W3:Y:S02]  /*79a0*/  LDTM.x32 R4, tmem[UR4+0x20] ;  /* 0x00002004000479ee */ /* 0x000ee400082c0000 */
[C---:B---3--:R-:W-:Y:S01]  /*79b0*/  FMUL R0, R38.reuse, R4 ;  /* 0x0000000426007220 */ /* 0x048fe20000400000 */
[----:B------:R-:W-:Y:S02]  /*79c0*/  HADD2.F32 R4, -RZ, R48.H1_H1 ;  /* 0x30000030ff047230 */ /* 0x000fe40000004100 */
[C---:B------:R-:W-:Y:S01]  /*79d0*/  FMUL R2, R38.reuse, R5 ;  /* 0x0000000526027220 */ /* 0x040fe20000400000 */
[--C-:B------:R-:W-:Y:S02]  /*79e0*/  HADD2.F32 R5, -RZ, R49.reuse.H0_H0 ;  /* 0x20000031ff057230 */ /* 0x100fe40000004100 */
[C---:B------:R-:W-:Y:S01]  /*79f0*/  FFMA R0, R41.reuse, R3, R0 ;  /* 0x0000000329007223 */ /* 0x040fe20000000000 */
[C---:B------:R-:W-:Y:S01]  /*7a00*/  FMUL R3, R38.reuse, R6 ;  /* 0x0000000626037220 */ /* 0x040fe20000400000 */
[C---:B------:R-:W-:Y:S01]  /*7a10*/  FFMA R2, R41.reuse, R4, R2 ;  /* 0x0000000429027223 */ /* 0x040fe20000000002 */
[----:B------:R-:W-:Y:S02]  /*7a20*/  HADD2.F32 R4, -RZ, R49.H1_H1 ;  /* 0x30000031ff047230 */ /* 0x000fe40000004100 */
[C---:B------:R-:W-:Y:S01]  /*7a30*/  FMUL R7, R38.reuse, R7 ;  /* 0x0000000726077220 */ /* 0x040fe20000400000 */
[C---:B------:R-:W-:Y:S01]  /*7a40*/  FFMA R3, R41.reuse, R5, R3 ;  /* 0x0000000529037223 */ /* 0x040fe20000000003 */
[C---:B------:R-:W-:Y:S01]  /*7a50*/  FMUL R5, R38.reuse, R9 ;  /* 0x0000000926057220 */ /* 0x040fe20000400000 */
[C---:B------:R-:W-:Y:S01]  /*7a60*/  FMUL R6, R38.reuse, R10 ;  /* 0x0000000a26067220 */ /* 0x040fe20000400000 */
[----:B------:R-:W-:Y:S01]  /*7a70*/  FFMA R7, R41, R4, R7 ;  /* 0x0000000429077223 */ /* 0x000fe20000000007 */
[C---:B------:R-:W-:Y:S01]  /*7a80*/  FMUL R4, R38.reuse, R8 ;  /* 0x0000000826047220 */ /* 0x040fe20000400000 */
[C---:B------:R-:W-:Y:S01]  /*7a90*/  FMUL R11, R38.reuse, R11 ;  /* 0x0000000b260b7220 */ /* 0x040fe20000400000 */
[C---:B------:R-:W-:Y:S01]  /*7aa0*/  FMUL R8, R38.reuse, R19 ;  /* 0x0000001326087220 */ /* 0x040fe20000400000 */
[----:B------:R-:W-:Y:S01]  /*7ab0*/  FMUL R19, R38, R30 ;  /* 0x0000001e26137220 */ /* 0x000fe20000400000 */
[----:B------:R-:W-:Y:S01]  /*7ac0*/  F2FP.F16.F32.PACK_AB R45, R7, R3 ;  /* 0x00000003072d723e */ /* 0x000fe200000000ff */
[C---:B------:R-:W-:Y:S01]  /*7ad0*/  FFMA R4, R41.reuse, R40, R4 ;  /* 0x0000002829047223 */ /* 0x040fe20000000004 */
[C---:B------:R-:W-:Y:S01]  /*7ae0*/  FFMA R5, R41.reuse, R42, R5 ;  /* 0x0000002a29057223 */ /* 0x040fe20000000005 */
[C---:B------:R-:W-:Y:S01]  /*7af0*/  FFMA R6, R41.reuse, R43, R6 ;  /* 0x0000002b29067223 */ /* 0x040fe20000000006 */
[--C-:B------:R-:W-:Y:S02]  /*7b00*/  HADD2.F32 R40, -RZ, R52.reuse.H0_H0 ;  /* 0x20000034ff287230 */ /* 0x100fe40000004100 */
[----:B------:R-:W-:Y:S01]  /*7b10*/  FFMA R11, R41, R44, R11 ;  /* 0x0000002c290b7223 */ /* 0x000fe2000000000b */
[----:B------:R-:W-:Y:S01]  /*7b20*/  F2FP.F16.F32.PACK_AB R44, R2, R0 ;  /* 0x00000000022c723e */ /* 0x000fe200000000ff */
[C---:B------:R-:W-:Y:S01]  /*7b30*/  FMUL R3, R38.reuse, R14 ;  /* 0x0000000e26037220 */ /* 0x040fe20000400000 */
[C---:B------:R-:W-:Y:S01]  /*7b40*/  FMUL R14, R38.reuse, R25 ;  /* 0x00000019260e7220 */ /* 0x040fe20000400000 */
[----:B------:R-:W-:Y:S01]  /*7b50*/  HADD2.F32 R25, -RZ, R52.H1_H1 ;  /* 0x30000034ff197230 */ /* 0x000fe20000004100 */
[----:B------:R-:W-:Y:S01]  /*7b60*/  F2FP.F16.F32.PACK_AB R46, R5, R4 ;  /* 0x00000004052e723e */ /* 0x000fe200000000ff */
[C---:B------:R-:W-:Y:S01]  /*7b70*/  FMUL R0, R38.reuse, R12 ;  /* 0x0000000c26007220 */ /* 0x040fe20000400000 */
[C---:B------:R-:W-:Y:S01]  /*7b80*/  FMUL R2, R38.reuse, R13 ;  /* 0x0000000d26027220 */ /* 0x040fe20000400000 */
[C---:B------:R-:W-:Y:S01]  /*7b90*/  FMUL R4, R38.reuse, R15 ;  /* 0x0000000f26047220 */ /* 0x040fe20000400000 */
[C---:B------:R-:W-:Y:S01]  /*7ba0*/  FMUL R15, R38.reuse, R26 ;  /* 0x0000001a260f7220 */ /* 0x040fe20000400000 */
[C---:B------:R-:W-:Y:S01]  /*7bb0*/  FFMA R0, R41.reuse, R40, R0 ;  /* 0x0000002829007223 */ /* 0x040fe20000000000 */
[--C-:B------:R-:W-:Y:S02]  /*7bc0*/  HADD2.F32 R26, -RZ, R53.reuse.H0_H0 ;  /* 0x20000035ff1a7230 */ /* 0x100fe40000004100 */
[----:B------:R-:W-:Y:S01]  /*7bd0*/  FFMA R2, R41, R25, R2 ;  /* 0x0000001929027223 */ /* 0x000fe20000000002 */
[C---:B------:R-:W-:Y:S01]  /*7be0*/  FMUL R5, R38.reuse, R16 ;  /* 0x0000001026057220 */ /* 0x040fe20000400000 */
[C---:B------:R-:W-:Y:S01]  /*7bf0*/  FMUL R16, R38.reuse, R27 ;  /* 0x0000001b26107220 */ /* 0x040fe20000400000 */
[----:B------:R-:W-:Y:S01]  /*7c00*/  F2FP.F16.F32.PACK_AB R47, R11, R6 ;  /* 0x000000060b2f723e */ /* 0x000fe200000000ff */
[----:B------:R-:W-:Y:S02]  /*7c10*/  HADD2.F32 R27, -RZ, R53.H1_H1 ;  /* 0x30000035ff1b7230 */ /* 0x000fe40000004100 */
[C---:B------:R-:W-:Y:S01]  /*7c20*/  FMUL R6, R38.reuse, R17 ;  /* 0x0000001126067220 */ /* 0x040fe20000400000 */
[----:B------:R-:W-:Y:S01]  /*7c30*/  FMUL R17, R38, R28 ;  /* 0x0000001c26117220 */ /* 0x000fe20000400000 */
[C---:B------:R-:W-:Y:S01]  /*7c40*/  FFMA R3, R41.reuse, R26, R3 ;  /* 0x0000001a29037223 */ /* 0x040fe20000000003 */
[----:B------:R-:W-:Y:S01]  /*7c50*/  STS.128 [R82+0x2000], R44 ;  /* 0x0020002c52007388 */ /* 0x000fe20000000c00 */
[--C-:B------:R-:W-:Y:S01]  /*7c60*/  HADD2.F32 R25, -RZ, R54.reuse.H0_H0 ;  /* 0x20000036ff197230 */ /* 0x100fe20000004100 */
[----:B------:R-:W-:Y:S01]  /*7c70*/  F2FP.F16.F32.PACK_AB R28, R2, R0 ;  /* 0x00000000021c723e */ /* 0x000fe200000000ff */
[----:B------:R-:W-:Y:S02]  /*7c80*/  HADD2.F32 R26, -RZ, R54.H1_H1 ;  /* 0x30000036ff1a7230 */ /* 0x000fe40000004100 */
[C---:B------:R-:W-:Y:S01]  /*7c90*/  FFMA R4, R41.reuse, R27, R4 ;  /* 0x0000001b29047223 */ /* 0x040fe20000000004 */
[--C-:B------:R-:W-:Y:S02]  /*7ca0*/  HADD2.F32 R0, -RZ, R55.reuse.H0_H0 ;  /* 0x20000037ff007230 */ /* 0x100fe40000004100 */
[C---:B------:R-:W-:Y:S01]  /*7cb0*/  FMUL R7, R38.reuse, R18 ;  /* 0x0000001226077220 */ /* 0x040fe20000400000 */
[----:B------:R-:W-:Y:S02]  /*7cc0*/  HADD2.F32 R2, -RZ, R55.H1_H1 ;  /* 0x30000037ff027230 */ /* 0x000fe40000004100 */
[C---:B------:R-:W-:Y:S01]  /*7cd0*/  FFMA R5, R41.reuse, R25, R5 ;  /* 0x0000001929057223 */ /* 0x040fe20000000005 */
[C---:B------:R-:W-:Y:S01]  /*7ce0*/  FFMA R6, R41.reuse, R26, R6 ;  /* 0x0000001a29067223 */ /* 0x040fe20000000006 */
[----:B------:R-:W-:Y:S01]  /*7cf0*/  FMUL R18, R38, R29 ;  /* 0x0000001d26127220 */ /* 0x000fe20000400000 */
[C---:B------:R-:W-:Y:S01]  /*7d00*/  FFMA R7, R41.reuse, R0, R7 ;  /* 0x0000000029077223 */ /* 0x040fe20000000007 */
[----:B------:R-:W-:Y:S01]  /*7d10*/  F2FP.F16.F32.PACK_AB R29, R4, R3 ;  /* 0x00000003041d723e */ /* 0x000fe200000000ff */
[--C-:B------:R-:W-:Y:S02]  /*7d20*/  HADD2.F32 R0, -RZ, R60.reuse.H0_H0 ;  /* 0x2000003cff007230 */ /* 0x100fe40000004100 */
[C---:B------:R-:W-:Y:S01]  /*7d30*/  FFMA R8, R41.reuse, R2, R8 ;  /* 0x0000000229087223 */ /* 0x040fe20000000008 */
[C---:B------:R-:W-:Y:S01]  /*7d40*/  FMUL R9, R38.reuse, R20 ;  /* 0x0000001426097220 */ /* 0x040fe20000400000 */
        /* <DEDUP_REMOVED lines=15> */
[----:B------:R-:W-:Y:S02]  /*7e40*/  HADD2.F32 R2, -RZ, R63.H1_H1 ;  /* 0x3000003fff027230 */ /* 0x000fe40000004100 */
[----:B------:R-:W-:Y:S01]  /*7e50*/  FMUL R20, R38, R31 ;  /* 0x0000001f26147220 */ /* 0x000fe20000400000 */
[----:B------:R-:W-:Y:S01]  /*7e60*/  F2FP.F16.F32.PACK_AB R30, R6, R5 ;  /* 0x00000005061e723e */ /* 0x000fe200000000ff */
[C---:B------:R-:W-:Y:S01]  /*7e70*/  FFMA R14, R41.reuse, R0, R14 ;  /* 0x00000000290e7223 */ /* 0x040fe2000000000e */
[C---:B------:R-:W-:Y:S01]  /*7e80*/  FFMA R15, R41.reuse, R3, R15 ;  /* 0x00000003290f7223 */ /* 0x040fe2000000000f */
[C---:B------:R-:W-:Y:S01]  /*7e90*/  FFMA R16, R41.reuse, R2, R16 ;  /* 0x0000000229107223 */ /* 0x040fe20000000010 */
[--C-:B------:R-:W-:Y:S01]  /*7ea0*/  HADD2.F32 R0, -RZ, R68.reuse.H0_H0 ;  /* 0x20000044ff007230 */ /* 0x100fe20000004100 */
[----:B------:R-:W-:Y:S01]  /*7eb0*/  F2FP.F16.F32.PACK_AB R31, R8, R7 ;  /* 0x00000007081f723e */ /* 0x000fe200000000ff */
[----:B------:R-:W-:Y:S02]  /*7ec0*/  HADD2.F32 R2, -RZ, R68.H1_H1 ;  /* 0x30000044ff027230 */ /* 0x000fe40000004100 */
[C---:B------:R-:W-:Y:S01]  /*7ed0*/  FMUL R21, R38.reuse, R32 ;  /* 0x0000002026157220 */ /* 0x040fe20000400000 */
[--C-:B------:R-:W-:Y:S02]  /*7ee0*/  HADD2.F32 R3, -RZ, R69.reuse.H0_H0 ;  /* 0x20000045ff037230 */ /* 0x100fe40000004100 */
[C---:B------:R-:W-:Y:S01]  /*7ef0*/  FFMA R17, R41.reuse, R0, R17 ;  /* 0x0000000029117223 */ /* 0x040fe20000000011 */
[----:B------:R-:W-:Y:S01]  /*7f00*/  STS.128 [R95+0x2010], R28 ;  /* 0x0020101c5f007388 */ /* 0x000fe20000000c00 */
[C---:B------:R-:W-:Y:S01]  /*7f10*/  FFMA R18, R41.reuse, R2, R18 ;  /* 0x0000000229127223 */ /* 0x040fe20000000012 */
[----:B------:R-:W-:Y:S02]  /*7f20*/  HADD2.F32 R0, -RZ, R69.H1_H1 ;  /* 0x30000045ff007230 */ /* 0x000fe40000004100 */
[C---:B------:R-:W-:Y:S01]  /*7f30*/  FFMA R19, R41.reuse, R3, R19 ;  /* 0x0000000329137223 */ /* 0x040fe20000000013 */
[--C-:B------:R-:W-:Y:S02]  /*7f40*/  HADD2.F32 R2, -RZ, R70.reuse.H0_H0 ;  /* 0x20000046ff027230 */ /* 0x100fe40000004100 */
[----:B------:R-:W-:Y:S01]  /*7f50*/  FMUL R22, R38, R33 ;  /* 0x0000002126167220 */ /* 0x000fe20000400000 */
[----:B------:R-:W-:Y:S01]  /*7f60*/  HADD2.F32 R3, -RZ, R70.H1_H1 ;  /* 0x30000046ff037230 */ /* 0x000fe20000004100 */
[----:B------:R-:W-:Y:S01]  /*7f70*/  F2FP.F16.F32.PACK_AB R8, R10, R9 ;  /* 0x000000090a08723e */ /* 0x000fe200000000ff */
[--C-:B------:R-:W-:Y:S02]  /*7f80*/  HADD2.F32 R4, -RZ, R71.reuse.H0_H0 ;  /* 0x20000047ff047230 */ /* 0x100fe40000004100 */
[----:B------:R-:W-:Y:S01]  /*7f90*/  FMUL R23, R38, R34 ;  /* 0x0000002226177220 */ /* 0x000fe20000400000 */
[----:B------:R-:W-:Y:S01]  /*7fa0*/  HADD2.F32 R5, -RZ, R71.H1_H1 ;  /* 0x30000047ff057230 */ /* 0x000fe20000004100 */
[----:B------:R-:W-:Y:S01]  /*7fb0*/  F2FP.F16.F32.PACK_AB R9, R12, R11 ;  /* 0x0000000b0c09723e */ /* 0x000fe200000000ff */
[C---:B------:R-:W-:Y:S01]  /*7fc0*/  FFMA R20, R41.reuse, R0, R20 ;  /* 0x0000000029147223 */ /* 0x040fe20000000014 */
[----:B------:R-:W-:Y:S01]  /*7fd0*/  FMUL R24, R38, R35 ;  /* 0x0000002326187220 */ /* 0x000fe20000400000 */
[----:B------:R-:W-:Y:S01]  /*7fe0*/  F2FP.F16.F32.PACK_AB R10, R14, R13 ;  /* 0x0000000d0e0a723e */ /* 0x000fe200000000ff */
[C---:B------:R-:W-:Y:S01]  /*7ff0*/  FFMA R21, R41.reuse, R2, R21 ;  /* 0x0000000229157223 */ /* 0x040fe20000000015 */
[----:B------:R-:W-:Y:S01]  /*8000*/  F2FP.F16.F32.PACK_AB R11, R16, R15 ;  /* 0x0000000f100b723e */ /* 0x000fe200000000ff */
[C---:B------:R-:W-:Y:S01]  /*8010*/  FFMA R22, R41.reuse, R3, R22 ;  /* 0x0000000329167223 */ /* 0x040fe20000000016 */
[C---:B------:R-:W-:Y:S01]  /*8020*/  FFMA R23, R41.reuse, R4, R23 ;  /* 0x0000000429177223 */ /* 0x040fe20000000017 */
[----:B------:R-:W-:Y:S01]  /*8030*/  FFMA R24, R41, R5, R24 ;  /* 0x0000000529187223 */ /* 0x000fe20000000018 */
[----:B------:R-:W-:Y:S01]  /*8040*/  F2FP.F16.F32.PACK_AB R4, R18, R17 ;  /* 0x000000111204723e */ /* 0x000fe200000000ff */
[----:B------:R-:W-:Y:S01]  /*8050*/  STS.128 [R94+0x2020], R8 ;  /* 0x002020085e007388 */ /* 0x000fe20000000c00 */
[----:B------:R-:W-:Y:S02]  /*8060*/  F2FP.F16.F32.PACK_AB R5, R20, R19 ;  /* 0x000000131405723e */ /* 0x000fe400000000ff */
[----:B------:R-:W-:Y:S02]  /*8070*/  F2FP.F16.F32.PACK_AB R6, R22, R21 ;  /* 0x000000151606723e */ /* 0x000fe400000000ff */
[----:B------:R-:W-:Y:S02]  /*8080*/  F2FP.F16.F32.PACK_AB R7, R24, R23 ;  /* 0x000000171807723e */ /* 0x000fe400000000ff */
[----:B------:R-:W-:Y:S02]  /*8090*/  MOV R0, UR50 ;  /* 0x0000003200007c02 */ /* 0x000fe40008000f00 */
[----:B------:R-:W-:Y:S01]  /*80a0*/  @P6 SHF.L.U32 R2, R81, 0x1f, RZ ;  /* 0x0000001f51026819 */ /* 0x000fe200000006ff */
[----:B------:R3:W-:Y:S01]  /*80b0*/  STS.128 [R102+0x2030], R4 ;  /* 0x0020300466007388 */ /* 0x0007e20000000c00 */
[----:B------:R-:W-:Y:S04]  /*80c0*/  @P6 LEA R0, R0, UR49, 0x3 ;  /* 0x0000003100006c11 */ /* 0x000fe8000f8e18ff */
[----:B------:R-:W-:Y:S01]  /*80d0*/  @P6 IADD3 R0, PT, PT, R0, 0xe0, RZ ;  /* 0x000000e000006810 */ /* 0x000fe20007ffe0ff */
[----:B------:R-:W-:Y:S01]  /*80e0*/  @!PT LDS RZ, [RZ] ;  /* 0x00000000fffff984 */ /* 0x000fe20000000800 */
[----:B------:R-:W-:Y:S01]  /*80f0*/  @!PT LDS RZ, [RZ] ;  /* 0x00000000fffff984 */ /* 0x000fe20000000800 */
[----:B------:R-:W-:Y:S01]  /*8100*/  @!PT LDS RZ, [RZ] ;  /* 0x00000000fffff984 */ /* 0x000fe20000000800 */
[----:B------:R-:W-:Y:S01]  /*8110*/  @!PT LDS RZ, [RZ] ;  /* 0x00000000fffff984 */ /* 0x000fe20000000800 */
[----:B------:R4:W-:Y:S06]  /*8120*/  MEMBAR.ALL.CTA ;  /* 0x0000000000007992 */ /* 0x0009ec0000008000 */
[----:B----4-:R-:W4:Y:S01]  /*8130*/  FENCE.VIEW.ASYNC.S ;  /* 0x00000000000073c6 */ /* 0x010f220000000000 */
[----:B-1----:R-:W-:Y:S02]  /*8140*/  @P6 PRMT R0, R103, 0x654, R0 ;  /* 0x0000065467006816 */ /* 0x002fe40000000000 */
[----:B---3--:R-:W-:Y:S01]  /*8150*/  LEA R6, R57, UR49, 0x3 ;  /* 0x0000003139067c11 */ /* 0x008fe2000f8e18ff */
[----:B----4-:R-:W-:Y:S06]  /*8160*/  BAR.SYNC.DEFER_BLOCKING 0x1, 0x80 ;  /* 0x0042000000007b1d */ /* 0x010fec0000010000 */
[----:B------:R-:W-:Y:S05]  /*8170*/  @P0 BRA `(.L_x_109) ;  /* 0x0000000000300947 */ /* 0x000fea0003800000 */
[----:B------:R-:W1:Y:S01]  /*8180*/  LDCU.64 UR6, c[0x0][0x348] ;  /* 0x00006900ff0677ac */ /* 0x000e620008000a00 */
[----:B------:R-:W-:Y:S02]  /*8190*/  R2UR UR10, R99 ;  /* 0x00000000630a72ca */ /* 0x000fe400000e0000 */
[----:B------:R-:W-:Y:S01]  /*81a0*/  R2UR UR11, R98 ;  /* 0x00000000620b72ca */ /* 0x000fe200000e0000 */
[----:B------:R-:W-:Y:S01]  /*81b0*/  UIADD3 UR9, UPT, UPT, UR41, 0x20, URZ ;  /* 0x0000002029097890 */ /* 0x000fe2000fffe0ff */
[----:B------:R-:W-:Y:S01]  /*81c0*/  R2UR UR12, R96 ;  /* 0x00000000600c72ca */ /* 0x000fe200000e0000 */
[----:B------:R-:W-:Y:S01]  /*81d0*/  UIADD3 UR8, UPT, UPT, UR49, 0x2200, URZ ;  /* 0x0000220031087890 */ /* 0x000fe2000fffe0ff */
[----:B------:R-:W-:Y:S01]  /*81e0*/  R2UR UR13, R97 ;  /* 0x00000000610d72ca */ /* 0x000fe200000e0000 */
[----:B-1----:R-:W-:Y:S04]  /*81f0*/  UIADD3 UR4, UP0, UPT, UR6, 0x780, URZ ;  /* 0x0000078006047890 */ /* 0x002fe8000ff1e0ff */
[----:B------:R-:W-:Y:S09]  /*8200*/  UIADD3.X UR5, UPT, UPT, URZ, UR7, URZ, UP0, !UPT ;  /* 0x00000007ff057290 */ /* 0x000ff200087fe4ff */
[----:B------:R1:W-:Y:S01]  /*8210*/  UTMASTG.5D.IM2COL [UR8], [UR4] ;  /* 0x00000008040073b5 */ /* 0x0003e20008060000 */
[----:B------:R0:W-:Y:S01]  /*8220*/  UTMACMDFLUSH ;  /* 0x00000000000079b7 */ /* 0x0001e20000000000 */
[----:B-1----:R-:W-:Y:S04]  /*8230*/  DEPBAR.LE SB0, 0x1 ;  /* 0x000080400000791a */ /* 0x002fe80000000000 */
.L_x_109:
[----:B------:R-:W-:Y:S05]  /*8240*/  BSYNC.RECONVERGENT B0 ;  /* 0x0000000000007941 */ /* 0x000fea0003800200 */
.L_x_108:
[----:B------:R-:W-:Y:S01]  /*8250*/  BAR.SYNC.DEFER_BLOCKING 0x1, 0x80 ;  /* 0x0042000000007b1d */ /* 0x000fe20000010000 */
[----:B------:R-:W-:Y:S04]  /*8260*/  UIADD3 UR4, UPT, UPT, UR50, 0x1, URZ ;  /* 0x0000000132047890 */ /* 0x000fe8000fffe0ff */
[----:B------:R-:W-:Y:S04]  /*8270*/  UISETP.NE.AND UP0, UPT, UR4, 0x4, UPT ;  /* 0x000000040400788c */ /* 0x000fe8000bf05270 */
[----:B------:R-:W-:Y:S01]  /*8280*/  USEL UR40, UR4, URZ, UP0 ;  /* 0x000000ff04287287 */ /* 0x000fe20008000000 */
[----:B------:R1:W-:Y:S01]  /*8290*/  @P6 SYNCS.ARRIVE.TRANS64.RED.A1T0 RZ, [R0+URZ], RZ ;  /* 0x000000ff00ff69a7 */ /* 0x0003e200081004ff */
[----:B------:R-:W-:Y:S01]  /*82a0*/  BSSY B1, `(.L_x_110) ;  /* 0x0000017000017945 */ /* 0x000fe20003800000 */
[----:B------:R-:W3:Y:S02]  /*82b0*/  @P6 SYNCS.PHASECHK.TRANS64.TRYWAIT P0, [R6+URZ+0xc0], R2 ;  /* 0x0000c002060065a7 */ /* 0x000ee400080011ff */
[----:B---3--:R-:W-:Y:S01]  /*82c0*/  @P6 SEL R58, RZ, 0x1, !P0 ;  /* 0x00000001ff3a6807 */ /* 0x008fe20004000000 */
[----:B-1----:R-:W-:Y:S06]  /*82d0*/  @!P6 BRA `(.L_x_111) ;  /* 0x00000000004ce947 */ /* 0x002fec0003800000 */
        /* <DEDUP_REMOVED lines=9> */
[----:B------:R-:W-:Y:S04]  /*8370*/  SHF.L.U32 R5, R81, 0x1f, RZ ;  /* 0x0000001f51057819 */ /* 0x000fe800000006ff */
[----:B------:R-:W1:Y:S02]  /*8380*/  SYNCS.PHASECHK.TRANS64.TRYWAIT P0, [R6+URZ+0xc0], R5 ;  /* 0x0000c005060075a7 */ /* 0x000e6400080011ff */
[----:B-1----:R-:W-:Y:S05]  /*8390*/  @!P0 BRA `(.L_x_114) ;  /* 0x0000002400e08947 */ /* 0x002fea0003800000 */
.L_x_113:
[----:B------:R-:W-:Y:S05]  /*83a0*/  BSYNC B0 ;  /* 0x0000000000007941 */ /* 0x000fea0003800000 */
.L_x_112:
[----:B------:R-:W-:Y:S02]  /*83b0*/  ISETP.NE.AND P0, PT, R59, RZ, PT ;  /* 0x000000ff3b00720c */ /* 0x000fe40003f05270 */
[----:B------:R-:W-:Y:S11]  /*83c0*/  IADD3 R57, PT, PT, R57, 0x1, RZ ;  /* 0x0000000139397810 */ /* 0x000ff60007ffe0ff */
[----:B------:R3:W4:Y:S04]  /*83d0*/  @P0 LDS.128 R48, [R4] ;  /* 0x0000000004300984 */ /* 0x0007280000000c00 */
[----:B------:R3:W1:Y:S04]  /*83e0*/  @P0 LDS.128 R52, [R3+0x10] ;  /* 0x0000100003340984 */ /* 0x0006680000000c00 */
[----:B------:R3:W1:Y:S04]  /*83f0*/  @P0 LDS.128 R60, [R2+0x20] ;  /* 0x00002000023c0984 */ /* 0x0006680000000c00 */
[----:B------:R3:W1:Y:S02]  /*8400*/  @P0 LDS.128 R68, [R0+0x30] ;  /* 0x0000300000440984 */ /* 0x0006640000000c00 */
.L_x_111:
[----:B------:R-:W-:Y:S05]  /*8410*/  BSYNC B1 ;  /* 0x0000000000017941 */ /* 0x000fea0003800000 */
.L_x_110:
[----:B---3--:R-:W-:Y:S05]  /*8420*/  VIADD R0, R39, 0x40 ;  /* 0x0000004027007836 */ /* 0x008fea0000000000 */
[----:B------:R-:W-:Y:S04]  /*8430*/  SHF.R.U32.HI R0, RZ, 0x15, R0 ;  /* 0x00000015ff007819 */ /* 0x000fe80000011600 */
[----:B------:R-:W-:Y:S11]  /*8440*/  LOP3.LUT P0, RZ, R0, 0x3, R86, 0x48, !PT ;  /* 0x0000000300ff7812 */ /* 0x000ff60007804856 */
[----:B------:R-:W-:Y:S02]  /*8450*/  @!UPT UIADD3 URZ, UPT, UPT, URZ, URZ, URZ ;  /* 0x000000fffffff290 */ /* 0x000fe4000fffe0ff */
[----:B------:R-:W-:Y:S05]  /*8460*/  @!P0 BRA `(.L_x_115) ;  /* 0x0000000000408947 */ /* 0x000fea0003800000 */
[----:B------:R-:W1:Y:S01]  /*8470*/  LDCU.64 UR8, c[0x4][0x70] ;  /* 0x01000e00ff0877ac */ /* 0x000e620008000a00 */
[----:B------:R-:W-:Y:S01]  /*8480*/  MOV R3, 0x0 ;  /* 0x0000000000037802 */ /* 0x000fe20000000f00 */
[----:B------:R-:W-:Y:S02]  /*8490*/  HFMA2 R12, -RZ, RZ, 0, 5.9604644775390625e-08 ;  /* 0x00000001ff0c7431 */ /* 0x000fe400000001ff */
[----:B------:R-:W-:Y:S02]  /*84a0*/  IMAD.MOV.U32 R8, RZ, RZ, 0x192 ;  /* 0x00000192ff087424 */ /* 0x000fe400078e00ff */
[----:B------:R-:W-:Y:S01]  /*84b0*/  IMAD.MOV.U32 R13, RZ, RZ, RZ ;  /* 0x000000ffff0d7224 */ /* 0x000fe200078e00ff */
[----:B------:R-:W3:Y:S01]  /*84c0*/  LDCU.64 UR6, c[0x4][0x78] ;  /* 0x01000f00ff0677ac */ /* 0x000ee20008000a00 */
[----:B------:R-:W2:Y:S01]  /*84d0*/  LDC.64 R2, c[0x4][R3] ;  /* 0x0100000003027b82 */ /* 0x000ea20000000a00 */
[----:B------:R-:W5:Y:S01]  /*84e0*/  LDCU.64 UR4, c[0x4][0x10] ;  /* 0x01000200ff0477ac */ /* 0x000f620008000a00 */
[----:B-1----:R-:W-:Y:S01]  /*84f0*/  MOV R5, UR9 ;  /* 0x0000000900057c02 */ /* 0x002fe20008000f00 */
[----:B------:R-:W-:Y:S01]  /*8500*/  IMAD.U32 R4, RZ, RZ, UR8 ;  /* 0x00000008ff047e24 */ /* 0x000fe2000f8e00ff */
[----:B---3--:R-:W-:Y:S01]  /*8510*/  MOV R7, UR7 ;  /* 0x0000000700077c02 */ /* 0x008fe20008000f00 */
[----:B------:R-:W-:Y:S01]  /*8520*/  IMAD.U32 R6, RZ, RZ, UR6 ;  /* 0x00000006ff067e24 */ /* 0x000fe2000f8e00ff */
[----:B-----5:R-:W-:Y:S01]  /*8530*/  MOV R11, UR5 ;  /* 0x00000005000b7c02 */ /* 0x020fe20008000f00 */
[----:B------:R-:W-:Y:S02]  /*8540*/  IMAD.U32 R10, RZ, RZ, UR4 ;  /* 0x00000004ff0a7e24 */ /* 0x000fe4000f8e00ff */
[----:B------:R-:W-:Y:S07]  /*8550*/  LEPC R20, `(.L_x_115) ;  /* 0x000000001014794e */ /* 0x000fee0000000000 */
[----:B--2-4-:R-:W-:Y:S05]  /*8560*/  CALL.ABS.NOINC R2 ;  /* 0x0000000002007343 */ /* 0x014fea0003c00000 */
.L_x_115:
[----:B------:R-:W-:Y:S05]  /*8570*/  WARPSYNC.ALL ;  /* 0x0000000000007948 */ /* 0x000fea0003800000 */
[----:B------:R-:W-:Y:S01]  /*8580*/  R2UR UR4, R39 ;  /* 0x00000000270472ca */ /* 0x000fe200000e0000 */
[--C-:B----4-:R-:W-:Y:S01]  /*8590*/  HADD2.F32 R40, -RZ, R48.reuse.H0_H0 ;  /* 0x20000030ff287230 */ /* 0x110fe20000004100 */
[----:B------:R-:W-:Y:S01]  /*85a0*/  ISETP.NE.AND P6, PT, R101, RZ, PT ;  /* 0x000000ff6500720c */ /* 0x000fe20003fc5270 */
[----:B------:R-:W-:Y:S01]  /*85b0*/  HADD2.F32 R42, -RZ, R48.H1_H1 ;  /* 0x30000030ff2a7230 */ /* 0x000fe20000004100 */
[----:B------:R-:W-:Y:S01]  /*85c0*/  ISETP.NE.AND P0, PT, R84, RZ, PT ;  /* 0x000000ff5400720c */ /* 0x000fe20003f05270 */
[----:B------:R-:W-:Y:S01]  /*85d0*/  HADD2.F32 R43, -RZ, R49.H0_H0 ;  /* 0x20000031ff2b7230 */ /* 0x000fe20000004100 */
[----:B------:R-:W-:Y:S07]  /*85e0*/  BSSY.RECONVERGENT B0, `(.L_x_116) ;  /* 0x000008d000007945 */ /* 0x000fee0003800200 */
[----:B-1----:R-:W1:Y:S02]  /*85f0*/  LDTM.x32 R4, tmem[UR4+0x40] ;  /* 0x00004004000479ee */ /* 0x002e6400082c0000 */
[C---:B-1----:R-:W-:Y:S01]  /*8600*/  FMUL R0, R38.reuse, R4 ;  /* 0x0000000426007220 */ /* 0x042fe20000400000 */
[C---:B------:R-:W-:Y:S01]  /*8610*/  FMUL R4, R38.reuse, R8 ;  /* 0x0000000826047220 */ /* 0x040fe20000400000 */
[C---:B------:R-:W-:Y:S01]  /*8620*/  FMUL R2, R38.reuse, R5 ;  /* 0x0000000526027220 */ /* 0x040fe20000400000 */
[C---:B------:R-:W-:Y:S01]  /*8630*/  FMUL R8, R38.reuse, R12 ;  /* 0x0000000c26087220 */ /* 0x040fe20000400000 */
[C---:B------:R-:W-:Y:S01]  /*8640*/  FFMA R0, R41.reuse, R40, R0 ;  /* 0x0000002829007223 */ /* 0x040fe20000000000 */
[C---:B------:R-:W-:Y:S01]  /*8650*/  FMUL R3, R38.reuse, R6 ;  /* 0x0000000626037220 */ /* 0x040fe20000400000 */
[C---:B------:R-:W-:Y:S01]  /*8660*/  FFMA R2, R41.reuse, R42, R2 ;  /* 0x0000002a29027223 */ /* 0x040fe20000000002 */
[--C-:B------:R-:W-:Y:S02]  /*8670*/  HADD2.F32 R40, -RZ, R51.reuse.H0_H0 ;  /* 0x20000033ff287230 */ /* 0x100fe40000004100 */
[----:B------:R-:W-:Y:S01]  /*8680*/  FMUL R5, R38, R9 ;  /* 0x0000000926057220 */ /* 0x000fe20000400000 */
[C---:B------:R-:W-:Y:S01]  /*8690*/  FFMA R3, R41.reuse, R43, R3 ;  /* 0x0000002b29037223 */ /* 0x040fe20000000003 */
[----:B------:R-:W-:Y:S01]  /*86a0*/  HADD2.F32 R42, -RZ, R51.H1_H1 ;  /* 0x30000033ff2a7230 */ /* 0x000fe20000004100 */
[----:B------:R-:W-:Y:S01]  /*86b0*/  F2FP.F16.F32.PACK_AB R44, R2, R0 ;  /* 0x00000000022c723e */ /* 0x000fe200000000ff */
[C---:B------:R-:W-:Y:S01]  /*86c0*/  FMUL R12, R38.reuse, R16 ;  /* 0x00000010260c7220 */ /* 0x040fe20000400000 */
[C---:B------:R-:W-:Y:S01]  /*86d0*/  FMUL R6, R38.reuse, R10 ;  /* 0x0000000a26067220 */ /* 0x040fe20000400000 */
[--C-:B------:R-:W-:Y:S02]  /*86e0*/  HADD2.F32 R0, -RZ, R52.reuse.H0_H0 ;  /* 0x20000034ff007230 */ /* 0x100fe40000004100 */
[C---:B------:R-:W-:Y:S01]  /*86f0*/  FMUL R9, R38.reuse, R13 ;  /* 0x0000000d26097220 */ /* 0x040fe20000400000 */
[C---:B------:R-:W-:Y:S01]  /*8700*/  FMUL R16, R38.reuse, R20 ;  /* 0x0000001426107220 */ /* 0x040fe20000400000 */
[----:B------:R-:W-:Y:S02]  /*8710*/  HADD2.F32 R2, -RZ, R52.H1_H1 ;  /* 0x30000034ff027230 */ /* 0x000fe40000004100 */
[C---:B------:R-:W-:Y:S01]  /*8720*/  FMUL R10, R38.reuse, R14 ;  /* 0x0000000e260a7220 */ /* 0x040fe20000400000 */
        /* <DEDUP_REMOVED lines=14> */
[--C-:B------:R-:W-:Y:S02]  /*8810*/  HADD2.F32 R33, -RZ, R50.reuse.H0_H0 ;  /* 0x20000032ff217230 */ /* 0x100fe40000004100 */
[C---:B------:R-:W-:Y:S01]  /*8820*/  FMUL R30, R38.reuse, R34 ;  /* 0x00000022261e7220 */ /* 0x040fe20000400000 */
[----:B------:R-:W-:Y:S02]  /*8830*/  HADD2.F32 R34, -RZ, R50.H1_H1 ;  /* 0x30000032ff227230 */ /* 0x000fe40000004100 */
[C---:B------:R-:W-:Y:S01]  /*8840*/  FFMA R7, R41.reuse, R32, R7 ;  /* 0x0000002029077223 */ /* 0x040fe20000000007 */
[C---:B------:R-:W-:Y:S01]  /*8850*/  FMUL R11, R38.reuse, R11 ;  /* 0x0000000b260b7220 */ /* 0x040fe20000400000 */
[C---:B------:R-:W-:Y:S01]  /*8860*/  FFMA R4, R41.reuse, R33, R4 ;  /* 0x0000002129047223 */ /* 0x040fe20000000004 */
[C---:B------:R-:W-:Y:S01]  /*8870*/  FMUL R15, R38.reuse, R15 ;  /* 0x0000000f260f7220 */ /* 0x040fe20000400000 */
[C---:B------:R-:W-:Y:S01]  /*8880*/  FFMA R5, R41.reuse, R34, R5 ;  /* 0x0000002229057223 */ /* 0x040fe20000000005 */
[----:B------:R-:W-:Y:S01]  /*8890*/  FFMA R6, R41, R40, R6 ;  /* 0x0000002829067223 */ /* 0x000fe20000000006 */
[----:B------:R-:W-:Y:S01]  /*88a0*/  F2FP.F16.F32.PACK_AB R45, R7, R3 ;  /* 0x00000003072d723e */ /* 0x000fe200000000ff */
[C---:B------:R-:W-:Y:S01]  /*88b0*/  FFMA R11, R41.reuse, R42, R11 ;  /* 0x0000002a290b7223 */ /* 0x040fe2000000000b */
[C---:B------:R-:W-:Y:S01]  /*88c0*/  FFMA R8, R41.reuse, R0, R8 ;  /* 0x0000000029087223 */ /* 0x040fe20000000008 */
[--C-:B------:R-:W-:Y:S02]  /*88d0*/  HADD2.F32 R3, -RZ, R53.reuse.H0_H0 ;  /* 0x20000035ff037230 */ /* 0x100fe40000004100 */
[C---:B------:R-:W-:Y:S01]  /*88e0*/  FFMA R9, R41.reuse, R2, R9 ;  /* 0x0000000229097223 */ /* 0x040fe20000000009 */
[----:B------:R-:W-:Y:S02]  /*88f0*/  HADD2.F32 R0, -RZ, R53.H1_H1 ;  /* 0x30000035ff007230 */ /* 0x000fe40000004100 */
[C---:B------:R-:W-:Y:S01]  /*8900*/  FMUL R19, R38.reuse, R19 ;  /* 0x0000001326137220 */ /* 0x040fe20000400000 */
[--C-:B------:R-:W-:Y:S02]  /*8910*/  HADD2.F32 R2, -RZ, R54.reuse.H0_H0 ;  /* 0x20000036ff027230 */ /* 0x100fe40000004100 */
[C---:B------:R-:W-:Y:S01]  /*8920*/  FFMA R10, R41.reuse, R3, R10 ;  /* 0x00000003290a7223 */ /* 0x040fe2000000000a */
[--C-:B------:R-:W-:Y:S02]  /*8930*/  HADD2.F32 R3, -RZ, R55.reuse.H0_H0 ;  /* 0x20000037ff037230 */ /* 0x100fe40000004100 */
[C---:B------:R-:W-:Y:S01]  /*8940*/  FFMA R15, R41.reuse, R0, R15 ;  /* 0x00000000290f7223 */ /* 0x040fe2000000000f */
[----:B------:R-:W-:Y:S02]  /*8950*/  HADD2.F32 R0, -RZ, R54.H1_H1 ;  /* 0x30000036ff007230 */ /* 0x000fe40000004100 */
[C---:B------:R-:W-:Y:S01]  /*8960*/  FFMA R12, R41.reuse, R2, R12 ;  /* 0x00000002290c7223 */ /* 0x040fe2000000000c */
[--C-:B------:R-:W-:Y:S02]  /*8970*/  HADD2.F32 R2, -RZ, R60.reuse.H0_H0 ;  /* 0x2000003cff027230 */ /* 0x100fe40000004100 */
[C---:B------:R-:W-:Y:S01]  /*8980*/  FMUL R23, R38.reuse, R23 ;  /* 0x0000001726177220 */ /* 0x040fe20000400000 */
[C---:B------:R-:W-:Y:S01]  /*8990*/  FMUL R27, R38.reuse, R27 ;  /* 0x0000001b261b7220 */ /* 0x040fe20000400000 */
[C---:B------:R-:W-:Y:S01]  /*89a0*/  FFMA R13, R41.reuse, R0, R13 ;  /* 0x00000000290d7223 */ /* 0x040fe2000000000d */
[----:B------:R-:W-:Y:S02]  /*89b0*/  HADD2.F32 R0, -RZ, R55.H1_H1 ;  /* 0x30000037ff007230 */ /* 0x000fe40000004100 */
[----:B------:R-:W-:Y:S01]  /*89c0*/  FFMA R14, R41, R3, R14 ;  /* 0x00000003290e7223 */ /* 0x000fe2000000000e */
[----:B------:R-:W-:Y:S01]  /*89d0*/  HADD2.F32 R3, -RZ, R60.H1_H1 ;  /* 0x3000003cff037230 */ /* 0x000fe20000004100 */
[----:B------:R-:W-:Y:S01]  /*89e0*/  F2FP.F16.F32.PACK_AB R46, R5, R4 ;  /* 0x00000004052e723e */ /* 0x000fe200000000ff */
[C---:B------:R-:W-:Y:S01]  /*89f0*/  FMUL R31, R38.reuse, R31 ;  /* 0x0000001f261f7220 */ /* 0x040fe20000400000 */
[C---:B------:R-:W-:Y:S01]  /*8a00*/  FFMA R19, R41.reuse, R0, R19 ;  /* 0x0000000029137223 */ /* 0x040fe20000000013 */
[--C-:B------:R-:W-:Y:S02]  /*8a10*/  HADD2.F32 R0, -RZ, R61.reuse.H0_H0 ;  /* 0x2000003dff007230 */ /* 0x100fe40000004100 */
[C---:B------:R-:W-:Y:S01]  /*8a20*/  FFMA R16, R41.reuse, R2, R16 ;  /* 0x0000000229107223 */ /* 0x040fe20000000010 */
[----:B------:R-:W-:Y:S01]  /*8a30*/  FFMA R17, R41, R3, R17 ;  /* 0x0000000329117223 */ /* 0x000fe20000000011 */
[----:B------:R-:W-:Y:S01]  /*8a40*/  HADD2.F32 R2, -RZ, R61.H1_H1 ;  /* 0x3000003dff027230 */ /* 0x000fe20000004100 */
[----:B------:R-:W-:Y:S01]  /*8a50*/  F2FP.F16.F32.PACK_AB R47, R11, R6 ;  /* 0x000000060b2f723e */ /* 0x000fe200000000ff */
[----:B------:R-:W-:Y:S01]  /*8a60*/  FFMA R18, R41, R0, R18 ;  /* 0x0000000029127223 */ /* 0x000fe20000000012 */
[--C-:B------:R-:W-:Y:S01]  /*8a70*/  HADD2.F32 R0, -RZ, R62.reuse.H0_H0 ;  /* 0x2000003eff007230 */ /* 0x100fe20000004100 */
[----:B------:R-:W-:Y:S01]  /*8a80*/  F2FP.F16.F32.PACK_AB R8, R9, R8 ;  /* 0x000000080908723e */ /* 0x000fe200000000ff */
[C---:B------:R-:W-:Y:S01]  /*8a90*/  FFMA R23, R41.reuse, R2, R23 ;  /* 0x0000000229177223 */ /* 0x040fe20000000017 */
[----:B------:R1:W-:Y:S01]  /*8aa0*/  STS.128 [R82+0x4000], R44 ;  /* 0x0040002c52007388 */ /* 0x0003e20000000c00 */
[----:B------:R-:W-:Y:S02]  /*8ab0*/  HADD2.F32 R2, -RZ, R62.H1_H1 ;  /* 0x3000003eff027230 */ /* 0x000fe40000004100 */
[----:B------:R-:W-:Y:S01]  /*8ac0*/  FFMA R20, R41, R0, R20 ;  /* 0x0000000029147223 */ /* 0x000fe20000000014 */
[--C-:B------:R-:W-:Y:S01]  /*8ad0*/  HADD2.F32 R3, -RZ, R63.reuse.H0_H0 ;  /* 0x2000003fff037230 */ /* 0x100fe20000004100 */
[----:B------:R-:W-:Y:S01]  /*8ae0*/  F2FP.F16.F32.PACK_AB R9, R15, R10 ;  /* 0x0000000a0f09723e */ /* 0x000fe200000000ff */
[----:B------:R-:W-:Y:S02]  /*8af0*/  HADD2.F32 R0, -RZ, R63.H1_H1 ;  /* 0x3000003fff007230 */ /* 0x000fe40000004100 */
[C---:B------:R-:W-:Y:S01]  /*8b00*/  FFMA R21, R41.reuse, R2, R21 ;  /* 0x0000000229157223 */ /* 0x040fe20000000015 */
[--C-:B------:R-:W-:Y:S02]  /*8b10*/  HADD2.F32 R2, -RZ, R68.reuse.H0_H0 ;  /* 0x20000044ff027230 */ /* 0x100fe40000004100 */
[C---:B------:R-:W-:Y:S01]  /*8b20*/  FFMA R22, R41.reuse, R3, R22 ;  /* 0x0000000329167223 */ /* 0x040fe20000000016 */
[--C-:B------:R-:W-:Y:S02]  /*8b30*/  HADD2.F32 R3, -RZ, R69.reuse.H0_H0 ;  /* 0x20000045ff037230 */ /* 0x100fe40000004100 */
[----:B------:R-:W-:Y:S01]  /*8b40*/  FFMA R27, R41, R0, R27 ;  /* 0x00000000291b7223 */ /* 0x000fe2000000001b */
[----:B------:R-:W-:Y:S01]  /*8b50*/  HADD2.F32 R0, -RZ, R68.H1_H1 ;  /* 0x30000044ff007230 */ /* 0x000fe20000004100 */
[----:B------:R-:W-:Y:S01]  /*8b60*/  F2FP.F16.F32.PACK_AB R10, R13, R12 ;  /* 0x0000000c0d0a723e */ /* 0x000fe200000000ff */
[----:B------:R-:W-:Y:S01]  /*8b70*/  FFMA R24, R41, R2, R24 ;  /* 0x0000000229187223 */ /* 0x000fe20000000018 */
[----:B------:R-:W-:Y:S01]  /*8b80*/  F2FP.F16.F32.PACK_AB R11, R19, R14 ;  /* 0x0000000e130b723e */ /* 0x000fe200000000ff */
[--C-:B------:R-:W-:Y:S02]  /*8b90*/  HADD2.F32 R2, -RZ, R70.reuse.H0_H0 ;  /* 0x20000046ff027230 */ /* 0x100fe40000004100 */
[C---:B------:R-:W-:Y:S01]  /*8ba0*/  FFMA R25, R41.reuse, R0, R25 ;  /* 0x0000000029197223 */ /* 0x040fe20000000019 */
[----:B------:R-:W-:Y:S02]  /*8bb0*/  HADD2.F32 R0, -RZ, R69.H1_H1 ;  /* 0x30000045ff007230 */ /* 0x000fe40000004100 */
[----:B------:R-:W-:Y:S01]  /*8bc0*/  FFMA R26, R41, R3, R26 ;  /* 0x00000003291a7223 */ /* 0x000fe2000000001a */
[----:B------:R1:W-:Y:S01]  /*8bd0*/  STS.128 [R95+0x4010], R8 ;  /* 0x004010085f007388 */ /* 0x0003e20000000c00 */
[----:B------:R-:W-:Y:S01]  /*8be0*/  HADD2.F32 R3, -RZ, R70.H1_H1 ;  /* 0x30000046ff037230 */ /* 0x000fe20000004100 */
[----:B------:R-:W-:Y:S01]  /*8bf0*/  F2FP.F16.F32.PACK_AB R16, R17, R16 ;  /* 0x000000101110723e */ /* 0x000fe200000000ff */
[--C-:B------:R-:W-:Y:S01]  /*8c00*/  HADD2.F32 R4, -RZ, R71.reuse.H0_H0 ;  /* 0x20000047ff047230 */ /* 0x100fe20000004100 */
[----:B------:R-:W-:Y:S01]  /*8c10*/  F2FP.F16.F32.PACK_AB R17, R23, R18 ;  /* 0x000000121711723e */ /* 0x000fe200000000ff */
[----:B------:R-:W-:Y:S02]  /*8c20*/  HADD2.F32 R5, -RZ, R71.H1_H1 ;  /* 0x30000047ff057230 */ /* 0x000fe40000004100 */
        /* <DEDUP_REMOVED lines=12> */
[----:B------:R-:W-:Y:S02]  /*8cf0*/  F2FP.F16.F32.PACK_AB R27, R35, R30 ;  /* 0x0000001e231b723e */ /* 0x000fe400000000ff */
[----:B------:R-:W-:Y:S02]  /*8d00*/  MOV R0, UR40 ;  /* 0x0000002800007c02 */ /* 0x000fe40008000f00 */
[----:B------:R-:W-:Y:S01]  /*8d10*/  LEA R2, R57, UR49, 0x3 ;  /* 0x0000003139027c11 */ /* 0x000fe2000f8e18ff */
[----:B------:R1:W-:Y:S01]  /*8d20*/  STS.128 [R102+0x4030], R24 ;  /* 0x0040301866007388 */ /* 0x0003e20000000c00 */
[----:B------:R-:W-:Y:S02]  /*8d30*/  @P6 LEA R0, R0, UR49, 0x3 ;  /* 0x0000003100006c11 */ /* 0x000fe4000f8e18ff */
[----:B------:R-:W-:Y:S02]  /*8d40*/  @P6 SHF.L.U32 R3, R81, 0x1f, RZ ;  /* 0x0000001f51036819 */ /* 0x000fe400000006ff */
[----:B------:R-:W-:Y:S01]  /*8d50*/  @P6 IADD3 R0, PT, PT, R0, 0xe0, RZ ;  /* 0x000000e000006810 */ /* 0x000fe20007ffe0ff */
[----:B------:R-:W-:Y:S01]  /*8d60*/  @!PT LDS RZ, [RZ] ;  /* 0x00000000fffff984 */ /* 0x000fe20000000800 */
[----:B------:R-:W-:Y:S01]  /*8d70*/  @!PT LDS RZ, [RZ] ;  /* 0x00000000fffff984 */ /* 0x000fe20000000800 */
[----:B------:R-:W-:Y:S01]  /*8d80*/  @!PT LDS RZ, [RZ] ;  /* 0x00000000fffff984 */ /* 0x000fe20000000800 */
[----:B------:R-:W-:Y:S01]  /*8d90*/  @!PT LDS RZ, [RZ] ;  /* 0x00000000fffff984 */ /* 0x000fe20000000800 */
[----:B------:R3:W-:Y:S06]  /*8da0*/  MEMBAR.ALL.CTA ;  /* 0x0000000000007992 */ /* 0x0007ec0000008000 */
[----:B---3--:R-:W3:Y:S01]  /*8db0*/  FENCE.VIEW.ASYNC.S ;  /* 0x00000000000073c6 */ /* 0x008ee20000000000 */
[----:B------:R-:W-:Y:S01]  /*8dc0*/  @P6 PRMT R0, R103, 0x654, R0 ;  /* 0x0000065467006816 */ /* 0x000fe20000000000 */
[----:B---3--:R-:W-:Y:S06]  /*8dd0*/  BAR.SYNC.DEFER_BLOCKING 0x1, 0x80 ;  /* 0x0042000000007b1d */ /* 0x008fec0000010000 */
[----:B------:R-:W-:Y:S05]  /*8de0*/  @P0 BRA `(.L_x_117) ;  /* 0x0000000000300947 */ /* 0x000fea0003800000 */
[----:B------:R-:W3:Y:S01]  /*8df0*/  LDCU.64 UR6, c[0x0][0x348] ;  /* 0x00006900ff0677ac */ /* 0x000ee20008000a00 */
[----:B------:R-:W-:Y:S02]  /*8e00*/  R2UR UR10, R99 ;  /* 0x00000000630a72ca */ /* 0x000fe400000e0000 */
[----:B------:R-:W-:Y:S01]  /*8e10*/  R2UR UR11, R98 ;  /* 0x00000000620b72ca */ /* 0x000fe200000e0000 */
[----:B------:R-:W-:Y:S01]  /*8e20*/  UIADD3 UR9, UPT, UPT, UR41, 0x40, URZ ;  /* 0x0000004029097890 */ /* 0x000fe2000fffe0ff */
[----:B------:R-:W-:Y:S01]  /*8e30*/  R2UR UR12, R96 ;  /* 0x00000000600c72ca */ /* 0x000fe200000e0000 */
[----:B------:R-:W-:Y:S01]  /*8e40*/  UIADD3 UR8, UPT, UPT, UR49, 0x4200, URZ ;  /* 0x0000420031087890 */ /* 0x000fe2000fffe0ff */
[----:B------:R-:W-:Y:S01]  /*8e50*/  R2UR UR13, R97 ;  /* 0x00000000610d72ca */ /* 0x000fe200000e0000 */
[----:B---3--:R-:W-:Y:S04]  /*8e60*/  UIADD3 UR4, UP0, UPT, UR6, 0x780, URZ ;  /* 0x0000078006047890 */ /* 0x008fe8000ff1e0ff */
[----:B------:R-:W-:Y:S09]  /*8e70*/  UIADD3.X UR5, UPT, UPT, URZ, UR7, URZ, UP0, !UPT ;  /* 0x00000007ff057290 */ /* 0x000ff200087fe4ff */
[----:B------:R3:W-:Y:S01]  /*8e80*/  UTMASTG.5D.IM2COL [UR8], [UR4] ;  /* 0x00000008040073b5 */ /* 0x0007e20008060000 */
[----:B------:R0:W-:Y:S01]  /*8e90*/  UTMACMDFLUSH ;  /* 0x00000000000079b7 */ /* 0x0001e20000000000 */
[----:B---3--:R-:W-:Y:S04]  /*8ea0*/  DEPBAR.LE SB0, 0x1 ;  /* 0x000080400000791a */ /* 0x008fe80000000000 */
.L_x_117:
[----:B------:R-:W-:Y:S05]  /*8eb0*/  BSYNC.RECONVERGENT B0 ;  /* 0x0000000000007941 */ /* 0x000fea0003800200 */
.L_x_116:
[----:B------:R-:W-:Y:S01]  /*8ec0*/  BAR.SYNC.DEFER_BLOCKING 0x1, 0x80 ;  /* 0x0042000000007b1d */ /* 0x000fe20000010000 */
[----:B------:R-:W-:Y:S04]  /*8ed0*/  UIADD3 UR4, UPT, UPT, UR40, 0x1, URZ ;  /* 0x0000000128047890 */ /* 0x000fe8000fffe0ff */
[----:B------:R-:W-:Y:S04]  /*8ee0*/  UISETP.NE.AND UP0, UPT, UR4, 0x4, UPT ;  /* 0x000000040400788c */ /* 0x000fe8000bf05270 */
[----:B------:R-:W-:Y:S01]  /*8ef0*/  USEL UR50, UR4, URZ, UP0 ;  /* 0x000000ff04327287 */ /* 0x000fe20008000000 */
[----:B------:R3:W-:Y:S01]  /*8f00*/  @P6 SYNCS.ARRIVE.TRANS64.RED.A1T0 RZ, [R0+URZ], RZ ;  /* 0x000000ff00ff69a7 */ /* 0x0007e200081004ff */
[----:B------:R-:W-:Y:S01]  /*8f10*/  BSSY B1, `(.L_x_118) ;  /* 0x0000017000017945 */ /* 0x000fe20003800000 */
[----:B------:R-:W4:Y:S02]  /*8f20*/  @P6 SYNCS.PHASECHK.TRANS64.TRYWAIT P0, [R2+URZ+0xc0], R3 ;  /* 0x0000c003020065a7 */ /* 0x000f2400080011ff */
[----:B----4-:R-:W-:Y:S01]  /*8f30*/  @P6 SEL R58, RZ, 0x1, !P0 ;  /* 0x00000001ff3a6807 */ /* 0x010fe20004000000 */
[----:B---3--:R-:W-:Y:S06]  /*8f40*/  @!P6 BRA `(.L_x_119) ;  /* 0x00000000004ce947 */ /* 0x008fec0003800000 */
        /* <DEDUP_REMOVED lines=10> */
[----:B------:R-:W3:Y:S02]  /*8ff0*/  SYNCS.PHASECHK.TRANS64.TRYWAIT P0, [R2+URZ+0xc0], R5 ;  /* 0x0000c005020075a7 */ /* 0x000ee400080011ff */
[----:B---3--:R-:W-:Y:S05]  /*9000*/  @!P0 BRA `(.L_x_122) ;  /* 0x0000001800d88947 */ /* 0x008fea0003800000 */
.L_x_121:
[----:B------:R-:W-:Y:S05]  /*9010*/  BSYNC B0 ;  /* 0x0000000000007941 */ /* 0x000fea0003800000 */
.L_x_120:
[----:B------:R-:W-:Y:S11]  /*9020*/  ISETP.NE.AND P0, PT, R59, RZ, PT ;  /* 0x000000ff3b00720c */ /* 0x000ff60003f05270 */
[----:B------:R-:W-:Y:S02]  /*9030*/  @!UPT UIADD3 URZ, UPT, UPT, URZ, URZ, URZ ;  /* 0x000000fffffff290 */ /* 0x000fe4000fffe0ff */
[----:B------:R4:W1:Y:S04]  /*9040*/  @P0 LDS.128 R48, [R4] ;  /* 0x0000000004300984 */ /* 0x0008680000000c00 */
[----:B------:R4:W1:Y:S04]  /*9050*/  @P0 LDS.128 R52, [R3+0x10] ;  /* 0x0000100003340984 */ /* 0x0008680000000c00 */
[----:B------:R4:W1:Y:S04]  /*9060*/  @P0 LDS.128 R60, [R0+0x20] ;  /* 0x00002000003c0984 */ /* 0x0008680000000c00 */
[----:B------:R4:W1:Y:S02]  /*9070*/  @P0 LDS.128 R68, [R57+0x30] ;  /* 0x0000300039440984 */ /* 0x0008640000000c00 */
.L_x_119:
[----:B------:R-:W-:Y:S05]  /*9080*/  BSYNC B1 ;  /* 0x0000000000017941 */ /* 0x000fea0003800000 */
.L_x_118:
[----:B----4-:R-:W-:Y:S05]  /*9090*/  VIADD R0, R39, 0x60 ;  /* 0x0000006027007836 */ /* 0x010fea0000000000 */
[----:B------:R-:W-:Y:S04]  /*90a0*/  SHF.R.U32.HI R0, RZ, 0x15, R0 ;  /* 0x00000015ff007819 */ /* 0x000fe80000011600 */
[----:B------:R-:W-:Y:S11]  /*90b0*/  LOP3.LUT P0, RZ, R0, 0x3, R86, 0x48, !PT ;  /* 0x0000000300ff7812 */ /* 0x000ff60007804856 */
[----:B------:R-:W-:Y:S02]  /*90c0*/  @!UPT UIADD3 URZ, UPT, UPT, URZ, URZ, URZ ;  /* 0x000000fffffff290 */ /* 0x000fe4000fffe0ff */
[----:B------:R-:W-:Y:S05]  /*90d0*/  @!P0 BRA `(.L_x_123) ;  /* 0x0000000000408947 */ /* 0x000fea0003800000 */
[----:B------:R-:W4:Y:S01]  /*90e0*/  LDCU.64 UR8, c[0x4][0x70] ;  /* 0x01000e00ff0877ac */ /* 0x000f220008000a00 */
[----:B------:R-:W-:Y:S01]  /*90f0*/  MOV R3, 0x0 ;  /* 0x0000000000037802 */ /* 0x000fe20000000f00 */
[----:B------:R-:W-:Y:S02]  /*9100*/  HFMA2 R12, -RZ, RZ, 0, 5.9604644775390625e-08 ;  /* 0x00000001ff0c7431 */ /* 0x000fe400000001ff */
[----:B-1----:R-:W-:Y:S02]  /*9110*/  IMAD.MOV.U32 R8, RZ, RZ, 0x192 ;  /* 0x00000192ff087424 */ /* 0x002fe400078e00ff */
[----:B------:R-:W-:Y:S01]  /*9120*/  IMAD.MOV.U32 R13, RZ, RZ, RZ ;  /* 0x000000ffff0d7224 */ /* 0x000fe200078e00ff */
[----:B------:R-:W1:Y:S01]  /*9130*/  LDCU.64 UR6, c[0x4][0x78] ;  /* 0x01000f00ff0677ac */ /* 0x000e620008000a00 */
[----:B---3--:R-:W3:Y:S01]  /*9140*/  LDC.64 R2, c[0x4][R3] ;  /* 0x0100000003027b82 */ /* 0x008ee20000000a00 */
[----:B------:R-:W5:Y:S01]  /*9150*/  LDCU.64 UR4, c[0x4][0x10] ;  /* 0x01000200ff0477ac */ /* 0x000f620008000a00 */
[----:B----4-:R-:W-:Y:S01]  /*9160*/  MOV R5, UR9 ;  /* 0x0000000900057c02 */ /* 0x010fe20008000f00 */
[----:B------:R-:W-:Y:S01]  /*9170*/  IMAD.U32 R4, RZ, RZ, UR8 ;  /* 0x00000008ff047e24 */ /* 0x000fe2000f8e00ff */
[----:B-1----:R-:W-:Y:S01]  /*9180*/  MOV R7, UR7 ;  /* 0x0000000700077c02 */ /* 0x002fe20008000f00 */
[----:B------:R-:W-:Y:S01]  /*9190*/  IMAD.U32 R6, RZ, RZ, UR6 ;  /* 0x00000006ff067e24 */ /* 0x000fe2000f8e00ff */
[----:B-----5:R-:W-:Y:S01]  /*91a0*/  MOV R11, UR5 ;  /* 0x00000005000b7c02 */ /* 0x020fe20008000f00 */
[----:B------:R-:W-:Y:S02]  /*91b0*/  IMAD.U32 R10, RZ, RZ, UR4 ;  /* 0x00000004ff0a7e24 */ /* 0x000fe4000f8e00ff */
[----:B------:R-:W-:Y:S07]  /*91c0*/  LEPC R20, `(.L_x_123) ;  /* 0x000000001014794e */ /* 0x000fee0000000000 */
[----:B--23--:R-:W-:Y:S05]  /*91d0*/  CALL.ABS.NOINC R2 ;  /* 0x0000000002007343 */ /* 0x00cfea0003c00000 */
.L_x_123:
[----:B------:R-:W-:Y:S01]  /*91e0*/  ISETP.NE.AND P0, PT, R84, RZ, PT ;  /* 0x000000ff5400720c */ /* 0x000fe20003f05270 */
[----:B------:R-:W-:Y:S05]  /*91f0*/  WARPSYNC.ALL ;  /* 0x0000000000007948 */ /* 0x000fea0003800000 */
[----:B------:R-:W-:Y:S01]  /*9200*/  R2UR UR4, R39 ;  /* 0x00000000270472ca */ /* 0x000fe200000e0000 */
[----:B------:R-:W4:Y:S01]  /*9210*/  S2UR UR6, SR_CgaCtaId ;  /* 0x00000000000679c3 */ /* 0x000f220000008800 */
[----:B------:R-:W-:Y:S01]  /*9220*/  R2UR UR5, R56 ;  /* 0x00000000380572ca */ /* 0x000fe200000e0000 */
[--C-:B-1----:R-:W-:Y:S01]  /*9230*/  HADD2.F32 R0, -RZ, R48.reuse.H0_H0 ;  /* 0x20000030ff007230 */ /* 0x102fe20000004100 */
[----:B------:R-:W-:Y:S01]  /*9240*/  BSSY.RECONVERGENT B0, `(.L_x_124) ;  /* 0x000008d000007945 */ /* 0x000fe20003800200 */
[----:B---3--:R-:W-:Y:S02]  /*9250*/  HADD2.F32 R2, -RZ, R48.H1_H1 ;  /* 0x30000030ff027230 */ /* 0x008fe40000004100 */
[--C-:B------:R-:W-:Y:S02]  /*9260*/  HADD2.F32 R3, -RZ, R49.reuse.H0_H0 ;  /* 0x20000031ff037230 */ /* 0x100fe40000004100 */
[----:B------:R-:W-:Y:S02]  /*9270*/  HADD2.F32 R39, -RZ, R49.H1_H1 ;  /* 0x30000031ff277230 */ /* 0x000fe40000004100 */
[--C-:B------:R-:W-:Y:S02]  /*9280*/  HADD2.F32 R40, -RZ, R50.reuse.H0_H0 ;  /* 0x20000032ff287230 */ /* 0x100fe40000004100 */
[----:B------:R-:W1:Y:S01]  /*9290*/  LDTM.x32 R4, tmem[UR4+0x60] ;  /* 0x00006004000479ee */ /* 0x000e6200082c0000 */
[----:B------:R-:W-:Y:S01]  /*92a0*/  NOP ;  /* 0x0000000000007918 */ /* 0x000fe20000000000 */
[----:B------:R-:W-:Y:S01]  /*92b0*/  UIADD3 UR4, UPT, UPT, UR5, 0x130, URZ ;  /* 0x0000013005047890 */ /* 0x000fe2000fffe0ff */
[----:B------:R-:W-:Y:S02]  /*92c0*/  HADD2.F32 R42, -RZ, R50.H1_H1 ;  /* 0x30000032ff2a7230 */ /* 0x000fe40000004100 */
[--C-:B------:R-:W-:Y:S02]  /*92d0*/  HADD2.F32 R43, -RZ, R51.reuse.H0_H0 ;  /* 0x20000033ff2b7230 */ /* 0x100fe40000004100 */
        /* <DEDUP_REMOVED lines=8> */
[----:B------:R-:W-:Y:S01]  /*9360*/  HADD2.F32 R52, -RZ, R55.H1_H1 ;  /* 0x30000037ff347230 */ /* 0x000fe20000004100 */
[----:B----4-:R-:W-:Y:S01]  /*9370*/  UPRMT UR4, UR6, 0x654, UR4 ;  /* 0x0000065406047896 */ /* 0x010fe20008000004 */
[C---:B-1----:R-:W-:Y:S01]  /*9380*/  FMUL R4, R38.reuse, R4 ;  /* 0x0000000426047220 */ /* 0x042fe20000400000 */
[C---:B------:R-:W-:Y:S01]  /*9390*/  FMUL R5, R38.reuse, R5 ;  /* 0x0000000526057220 */ /* 0x040fe20000400000 */
[C---:B------:R-:W-:Y:S01]  /*93a0*/  FMUL R6, R38.reuse, R6 ;  /* 0x0000000626067220 */ /* 0x040fe20000400000 */
[C---:B------:R-:W-:Y:S01]  /*93b0*/  FMUL R7, R38.reuse, R7 ;  /* 0x0000000726077220 */ /* 0x040fe20000400000 */
[C---:B------:R-:W-:Y:S01]  /*93c0*/  FFMA R4, R41.reuse, R0, R4 ;  /* 0x0000000029047223 */ /* 0x040fe20000000004 */
[C---:B------:R-:W-:Y:S01]  /*93d0*/  FFMA R5, R41.reuse, R2, R5 ;  /* 0x0000000229057223 */ /* 0x040fe20000000005 */
[C---:B------:R-:W-:Y:S01]  /*93e0*/  FFMA R6, R41.reuse, R3, R6 ;  /* 0x0000000329067223 */ /* 0x040fe20000000006 */
[----:B------:R-:W-:Y:S01]  /*93f0*/  FFMA R7, R41, R39, R7 ;  /* 0x0000002729077223 */ /* 0x000fe20000000007 */
[----:B------:R-:W-:Y:S01]  /*9400*/  SYNCS.ARRIVE.TRANS64.RED.A1T0 RZ, [UR4], RZ ;  /* 0x000000ffffff79a7 */ /* 0x000fe20008100404 */
[C---:B------:R-:W-:Y:S01]  /*9410*/  FMUL R8, R38.reuse, R8 ;  /* 0x0000000826087220 */ /* 0x040fe20000400000 */
[----:B------:R-:W-:Y:S01]  /*9420*/  F2FP.F16.F32.PACK_AB R4, R5, R4 ;  /* 0x000000040504723e */ /* 0x000fe200000000ff */
[C---:B------:R-:W-:Y:S01]  /*9430*/  FMUL R9, R38.reuse, R9 ;  /* 0x0000000926097220 */ /* 0x040fe20000400000 */
[----:B------:R-:W-:Y:S01]  /*9440*/  F2FP.F16.F32.PACK_AB R5, R7, R6 ;  /* 0x000000060705723e */ /* 0x000fe200000000ff */
[C---:B------:R-:W-:Y:S01]  /*9450*/  FFMA R8, R41.reuse, R40, R8 ;  /* 0x0000002829087223 */ /* 0x040fe20000000008 */
[C---:B------:R-:W-:Y:S01]  /*9460*/  FMUL R0, R38.reuse, R10 ;  /* 0x0000000a26007220 */ /* 0x040fe20000400000 */
[C---:B------:R-:W-:Y:S01]  /*9470*/  FFMA R9, R41.reuse, R42, R9 ;  /* 0x0000002a29097223 */ /* 0x040fe20000000009 */
[C---:B------:R-:W-:Y:S01]  /*9480*/  FMUL R2, R38.reuse, R11 ;  /* 0x0000000b26027220 */ /* 0x040fe20000400000 */
[C---:B------:R-:W-:Y:S01]  /*9490*/  FMUL R3, R38.reuse, R12 ;  /* 0x0000000c26037220 */ /* 0x040fe20000400000 */
[----:B------:R-:W-:Y:S01]  /*94a0*/  FFMA R0, R41, R43, R0 ;  /* 0x0000002b29007223 */ /* 0x000fe20000000000 */
[C---:B------:R-:W-:Y:S01]  /*94b0*/  FMUL R10, R38.reuse, R13 ;  /* 0x0000000d260a7220 */ /* 0x040fe20000400000 */
[----:B------:R-:W-:Y:S01]  /*94c0*/  F2FP.F16.F32.PACK_AB R6, R9, R8 ;  /* 0x000000080906723e */ /* 0x000fe200000000ff */
[C---:B------:R-:W-:Y:S01]  /*94d0*/  FFMA R2, R41.reuse, R44, R2 ;  /* 0x0000002c29027223 */ /* 0x040fe20000000002 */
[C---:B------:R-:W-:Y:S01]  /*94e0*/  FFMA R3, R41.reuse, R45, R3 ;  /* 0x0000002d29037223 */ /* 0x040fe20000000003 */
[C---:B------:R-:W-:Y:S01]  /*94f0*/  FFMA R10, R41.reuse, R46, R10 ;  /* 0x0000002e290a7223 */ /* 0x040fe2000000000a */
[C---:B------:R-:W-:Y:S01]  /*9500*/  FMUL R11, R38.reuse, R14 ;  /* 0x0000000e260b7220 */ /* 0x040fe20000400000 */
        /* <DEDUP_REMOVED lines=8> */
[----:B------:R-:W-:Y:S01]  /*9590*/  F2FP.F16.F32.PACK_AB R7, R2, R0 ;  /* 0x000000000207723e */ /* 0x000fe200000000ff */
[C---:B------:R-:W-:Y:S01]  /*95a0*/  FFMA R12, R41.reuse, R49, R12 ;  /* 0x00000031290c7223 */ /* 0x040fe2000000000c */
[----:B------:R-:W-:Y:S02]  /*95b0*/  HADD2.F32 R54, -RZ, R60.H1_H1 ;  /* 0x3000003cff367230 */ /* 0x000fe40000004100 */
[C---:B------:R-:W-:Y:S01]  /*95c0*/  FMUL R16, R38.reuse, R20 ;  /* 0x0000001426107220 */ /* 0x040fe20000400000 */
[C---:B------:R-:W-:Y:S01]  /*95d0*/  FFMA R13, R41.reuse, R50, R13 ;  /* 0x00000032290d7223 */ /* 0x040fe2000000000d */
[----:B------:R1:W-:Y:S01]  /*95e0*/  STS.128 [R82+0x6000], R4 ;  /* 0x0060000452007388 */ /* 0x0003e20000000c00 */
[--C-:B------:R-:W-:Y:S02]  /*95f0*/  HADD2.F32 R55, -RZ, R61.reuse.H0_H0 ;  /* 0x2000003dff377230 */ /* 0x100fe40000004100 */
[C---:B------:R-:W-:Y:S01]  /*9600*/  FMUL R17, R38.reuse, R21 ;  /* 0x0000001526117220 */ /* 0x040fe20000400000 */
[C---:B------:R-:W-:Y:S01]  /*9610*/  FFMA R14, R41.reuse, R51, R14 ;  /* 0x00000033290e7223 */ /* 0x040fe2000000000e */
[----:B------:R-:W-:Y:S02]  /*9620*/  HADD2.F32 R56, -RZ, R61.H1_H1 ;  /* 0x3000003dff387230 */ /* 0x000fe40000004100 */
[C---:B------:R-:W-:Y:S01]  /*9630*/  FMUL R18, R38.reuse, R22 ;  /* 0x0000001626127220 */ /* 0x040fe20000400000 */
[C---:B------:R-:W-:Y:S01]  /*9640*/  FFMA R19, R41.reuse, R52, R19 ;  /* 0x0000003429137223 */ /* 0x040fe20000000013 */
        /* <DEDUP_REMOVED lines=10> */
[----:B------:R-:W-:Y:S01]  /*96f0*/  FMUL R22, R38, R26 ;  /* 0x0000001a26167220 */ /* 0x000fe20000400000 */
[----:B------:R-:W-:Y:S01]  /*9700*/  F2FP.F16.F32.PACK_AB R8, R10, R3 ;  /* 0x000000030a08723e */ /* 0x000fe200000000ff */
[----:B------:R-:W-:Y:S01]  /*9710*/  FFMA R23, R41, R56, R23 ;  /* 0x0000003829177223 */ /* 0x000fe20000000017 */
[----:B------:R-:W-:Y:S01]  /*9720*/  F2FP.F16.F32.PACK_AB R9, R15, R11 ;  /* 0x0000000b0f09723e */ /* 0x000fe200000000ff */
[--C-:B------:R-:W-:Y:S02]  /*9730*/  HADD2.F32 R61, -RZ, R68.reuse.H0_H0 ;  /* 0x20000044ff3d7230 */ /* 0x100fe40000004100 */
[C---:B------:R-:W-:Y:S01]  /*9740*/  FMUL R27, R38.reuse, R27 ;  /* 0x0000001b261b7220 */ /* 0x040fe20000400000 */
[----:B------:R-:W-:Y:S01]  /*9750*/  F2FP.F16.F32.PACK_AB R10, R13, R12 ;  /* 0x0000000c0d0a723e */ /* 0x000fe200000000ff */
[----:B------:R-:W-:Y:S01]  /*9760*/  FFMA R20, R41, R57, R20 ;  /* 0x0000003929147223 */ /* 0x000fe20000000014 */
[----:B------:R-:W-:Y:S01]  /*9770*/  F2FP.F16.F32.PACK_AB R11, R19, R14 ;  /* 0x0000000e130b723e */ /* 0x000fe200000000ff */
[----:B------:R-:W-:Y:S02]  /*9780*/  HADD2.F32 R62, -RZ, R68.H1_H1 ;  /* 0x30000044ff3e7230 */ /* 0x000fe40000004100 */
[C---:B------:R-:W-:Y:S01]  /*9790*/  FMUL R24, R38.reuse, R28 ;  /* 0x0000001c26187220 */ /* 0x040fe20000400000 */
[C---:B------:R-:W-:Y:S01]  /*97a0*/  FFMA R21, R41.reuse, R58, R21 ;  /* 0x0000003a29157223 */ /* 0x040fe20000000015 */
[--C-:B------:R-:W-:Y:S01]  /*97b0*/  HADD2.F32 R63, -RZ, R69.reuse.H0_H0 ;  /* 0x20000045ff3f7230 */ /* 0x100fe20000004100 */
[----:B------:R1:W-:Y:S01]  /*97c0*/  STS.128 [R95+0x6010], R8 ;  /* 0x006010085f007388 */ /* 0x0003e20000000c00 */
        /* <DEDUP_REMOVED lines=10> */
[----:B------:R-:W-:Y:S01]  /*9870*/  FFMA R25, R41, R62, R25 ;  /* 0x0000003e29197223 */ /* 0x000fe20000000019 */
[--C-:B------:R-:W-:Y:S02]  /*9880*/  HADD2.F32 R67, -RZ, R71.reuse.H0_H0 ;  /* 0x20000047ff437230 */ /* 0x100fe40000004100 */
[C---:B------:R-:W-:Y:S01]  /*9890*/  FMUL R29, R38.reuse, R33 ;  /* 0x00000021261d7220 */ /* 0x040fe20000400000 */
[----:B------:R-:W-:Y:S01]  /*98a0*/  F2FP.F16.F32.PACK_AB R16, R17, R16 ;  /* 0x000000101110723e */ /* 0x000fe200000000ff */
[----:B------:R-:W-:Y:S01]  /*98b0*/  FFMA R26, R41, R63, R26 ;  /* 0x0000003f291a7223 */ /* 0x000fe2000000001a */
[----:B------:R-:W-:Y:S02]  /*98c0*/  HADD2.F32 R68, -RZ, R71.H1_H1 ;  /* 0x30000047ff447230 */ /* 0x000fe40000004100 */
[C---:B------:R-:W-:Y:S01]  /*98d0*/  FMUL R30, R38.reuse, R34 ;  /* 0x00000022261e7220 */ /* 0x040fe20000400000 */
        /* <DEDUP_REMOVED lines=35> */
.L_x_125:
[----:B------:R-:W-:Y:S05]  /*9b10*/  BSYNC.RECONVERGENT B0 ;  /* 0x0000000000007941 */ /* 0x000fea0003800200 */
.L_x_124:
[----:B------:R-:W-:Y:S01]  /*9b20*/  BAR.SYNC.DEFER_BLOCKING 0x1, 0x80 ;  /* 0x0042000000007b1d */ /* 0x000fe20000010000 */
[----:B------:R-:W-:Y:S01]  /*9b30*/  UISETP.NE.AND UP0, UPT, UR53, -0x4, UPT ;  /* 0xfffffffc3500788c */ /* 0x000fe2000bf05270 */
[----:B------:R-:W-:Y:S08]  /*9b40*/  IADD3 R36, PT, PT, R36, 0x1, RZ ;  /* 0x0000000124247810 */ /* 0x000ff00007ffe0ff */
[----:B------:R-:W-:Y:S05]  /*9b50*/  BRA.U !UP0, `(.L_x_126) ;  /* 0x0000000108247547 */ /* 0x000fea000b800000 */
[----:B------:R-:W-:Y:S01]  /*9b60*/  ISETP.NE.AND P0, PT, R101, RZ, PT ;  /* 0x000000ff6500720c */ /* 0x000fe20003f05270 */
[----:B------:R-:W-:Y:S01]  /*9b70*/  IMAD.U32 R0, RZ, RZ, UR50 ;  /* 0x00000032ff007e24 */ /* 0x000fe2000f8e00ff */
[----:B------:R-:W-:Y:S04]  /*9b80*/  UIADD3 UR4, UPT, UPT, UR50, 0x1, URZ ;  /* 0x0000000132047890 */ /* 0x000fe8000fffe0ff */
[----:B------:R-:W-:Y:S04]  /*9b90*/  UISETP.NE.AND UP0, UPT, UR4, 0x4, UPT ;  /* 0x000000040400788c */ /* 0x000fe8000bf05270 */
[----:B------:R-:W-:Y:S03]  /*9ba0*/  USEL UR50, UR4, URZ, UP0 ;  /* 0x000000ff04327287 */ /* 0x000fe60008000000 */
[----:B------:R-:W-:Y:S05]  /*9bb0*/  @P0 LEA R0, R0, UR49, 0x3 ;  /* 0x0000003100000c11 */ /* 0x000fea000f8e18ff */
[----:B------:R-:W-:Y:S05]  /*9bc0*/  @P0 VIADD R0, R0, 0xe0 ;  /* 0x000000e000000836 */ /* 0x000fea0000000000 */
[----:B------:R-:W-:Y:S04]  /*9bd0*/  @P0 PRMT R0, R103, 0x654, R0 ;  /* 0x0000065467000816 */ /* 0x000fe80000000000 */
[----:B------:R3:W-:Y:S03]  /*9be0*/  @P0 SYNCS.ARRIVE.TRANS64.RED.A1T0 RZ, [R0+URZ], RZ ;  /* 0x000000ff00ff09a7 */ /* 0x0007e600081004ff */
.L_x_126:
[----:B------:R-:W-:Y:S01]  /*9bf0*/  R2UR UR5, R77 ;  /* 0x000000004d0572ca */ /* 0x000fe200000e0000 */
[----:B------:R-:W-:Y:S01]  /*9c00*/  UISETP.NE.AND UP0, UPT, UR62, URZ, UPT ;  /* 0x000000ff3e00728c */ /* 0x000fe2000bf05270 */
[----:B------:R-:W-:Y:S01]  /*9c10*/  R2UR UR4, R78 ;  /* 0x000000004e0472ca */ /* 0x000fe200000e0000 */
[----:B------:R-:W-:Y:S01]  /*9c20*/  UIADD3 UR53, UPT, UPT, UR53, 0x4, URZ ;  /* 0x0000000435357890 */ /* 0x000fe2000fffe0ff */
[C---:B------:R-:W-:Y:S01]  /*9c30*/  ISETP.NE.AND P0, PT, R36.reuse, 0x2, PT ;  /* 0x000000022400780c */ /* 0x040fe20003f05270 */
[----:B------:R-:W-:Y:S01]  /*9c40*/  UMOV UR52, UR63 ;  /* 0x0000003f00347c82 */ /* 0x000fe20008000000 */
[----:B------:R-:W-:Y:S02]  /*9c50*/  LOP3.LUT R79, R79, 0x1, RZ, 0x3c, !PT ;  /* 0x000000014f4f7812 */ /* 0x000fe400078e3cff */
[----:B---3--:R-:W-:Y:S02]  /*9c60*/  SEL R0, RZ, 0x1, P0 ;  /* 0x00000001ff007807 */ /* 0x008fe40000000000 */
[----:B------:R-:W-:Y:S02]  /*9c70*/  SEL R36, R36, RZ, P0 ;  /* 0x000000ff24247207 */ /* 0x000fe40000000000 */
[----:B------:R-:W-:Y:S01]  /*9c80*/  LOP3.LUT R80, R80, R0, RZ, 0x3c, !PT ;  /* 0x0000000050507212 */ /* 0x000fe200078e3cff */
[----:B------:R-:W-:Y:S02]  /*9c90*/  UIADD3 UR24, UPT, UPT, UR36, UR5, URZ ;  /* 0x0000000524187290 */ /* 0x000fe4000fffe0ff */
[----:B------:R-:W-:Y:S01]  /*9ca0*/  UIADD3 UR51, UPT, UPT, UR37, UR4, URZ ;  /* 0x0000000425337290 */ /* 0x000fe2000fffe0ff */
[----:B------:R-:W-:Y:S11]  /*9cb0*/  BRA.U UP0, `(.L_x_127) ;  /* 0xffffffbd00507547 */ /* 0x000ff6000b83ffff */
[----:B------:R-:W-:-:S13]  /*9cc0*/  R2UR UR4, R93 ;  /* 0x000000005d0472ca */ /* 0x000fda00000e0000 */
[----:B------:R-:W-:-:S09]  /*9cd0*/  UISETP.NE.AND UP0, UPT, UR4, URZ, UPT ;  /* 0x000000ff0400728c */ /* 0x000fd2000bf05270 */
[----:B------:R-:W-:Y:S05]  /*9ce0*/  BRA.U !UP0, `(.L_x_128) ;  /* 0x0000000108487547 */ /* 0x000fea000b800000 */
[----:B------:R-:W3:Y:S02]  /*9cf0*/  LDCU.64 UR4, c[0x0][0x990] ;  /* 0x00013200ff0477ac */ /* 0x000ee40008000a00 */
[----:B---3--:R-:W-:-:S04]  /*9d00*/  UISETP.NE.U32.AND UP0, UPT, UR4, URZ, UPT ;  /* 0x000000ff0400728c */ /* 0x008fc8000bf05070 */
[----:B------:R-:W-:-:S09]  /*9d10*/  UISETP.NE.AND.EX UP0, UPT, UR5, URZ, UPT, UP0 ;  /* 0x000000ff0500728c */ /* 0x000fd2000bf05300 */
[----:B------:R-:W-:Y:S05]  /*9d20*/  BRA.U UP0, `(.L_x_129) ;  /* 0x00000001000c7547 */ /* 0x000fea000b800000 */
[----:B------:R-:W-:-:S13]  /*9d30*/  FSETP.NEU.AND P0, PT, R41, RZ, PT ;  /* 0x000000ff2900720b */ /* 0x000fda0003f0d000 */
[----:B------:R-:W-:Y:S05]  /*9d40*/  @!P0 EXIT ;  /* 0x000000000000894d */ /* 0x000fea0003800000 */
[----:B------:R-:W-:Y:S05]  /*9d50*/  BRA `(.L_x_128) ;  /* 0x00000000002c7947 */ /* 0x000fea0003800000 */
.L_x_129:
[----:B------:R-:W-:Y:S01]  /*9d60*/  ISETP.NE.AND P0, PT, R100, RZ, PT ;  /* 0x000000ff6400720c */ /* 0x000fe20003f05270 */
[----:B------:R-:W-:-:S12]  /*9d70*/  BSSY.RECONVERGENT B0, `(.L_x_128) ;  /* 0x0000009000007945 */ /* 0x000fd80003800200 */
[----:B------:R-:W-:Y:S05]  /*9d80*/  @P0 BRA `(.L_x_130) ;  /* 0x0000000000140947 */ /* 0x000fea0003800000 */
[----:B------:R-:W3:Y:S02]  /*9d90*/  LDCU.64 UR4, c[0x0][0x988] ;  /* 0x00013100ff0477ac */ /* 0x000ee40008000a00 */
[----:B---3--:R-:W-:-:S04]  /*9da0*/  ISETP.NE.U32.AND P0, PT, RZ, UR4, PT ;  /* 0x00000004ff007c0c */ /* 0x008fc8000bf05070 */
[----:B------:R-:W-:-:S13]  /*9db0*/  ISETP.NE.AND.EX P0, PT, RZ, UR5, PT, P0 ;  /* 0x00000005ff007c0c */ /* 0x000fda000bf05300 */
[----:B------:R-:W-:Y:S05]  /*9dc0*/  @!P0 EXIT ;  /* 0x000000000000894d */ /* 0x000fea0003800000 */
[----:B------:R-:W-:Y:S05]  /*9dd0*/  BRA `(.L_x_131) ;  /* 0x0000000000087947 */ /* 0x000fea0003800000 */
.L_x_130:
[----:B------:R-:W-:-:S13]  /*9de0*/  FSETP.NEU.AND P0, PT, R41, RZ, PT ;  /* 0x000000ff2900720b */ /* 0x000fda0003f0d000 */
[----:B------:R-:W-:Y:S05]  /*9df0*/  @!P0 EXIT ;  /* 0x000000000000894d */ /* 0x000fea0003800000 */
.L_x_131:
[----:B------:R-:W-:Y:S05]  /*9e00*/  BSYNC.RECONVERGENT B0 ;  /* 0x0000000000007941 */ /* 0x000fea0003800200 */
.L_x_128:
[----:B------:R-:W3:Y:S01]  /*9e10*/  S2UR UR5, SR_CgaCtaId ;  /* 0x00000000000579c3 */ /* 0x000ee20000008800 */
[----:B------:R-:W-:Y:S01]  /*9e20*/  ULEA UR4, UR50, UR49, 0x3 ;  /* 0x0000003132047291 */ /* 0x000fe2000f8e18ff */
[----:B------:R-:W-:-:S04]  /*9e30*/  DEPBAR.LE SB0, 0x0 ;  /* 0x000080000000791a */ /* 0x000fc80000000000 */
[----:B------:R-:W-:-:S04]  /*9e40*/  UIADD3 UR4, UPT, UPT, UR4, 0xe0, URZ ;  /* 0x000000e004047890 */ /* 0x000fc8000fffe0ff */
[----:B---3--:R-:W-:-:S09]  /*9e50*/  UPRMT UR4, UR5, 0x654, UR4 ;  /* 0x0000065405047896 */ /* 0x008fd20008000004 */
[----:B------:R-:W-:Y:S01]  /*9e60*/  SYNCS.ARRIVE.TRANS64.RED.A1T0 RZ, [UR4], RZ ;  /* 0x000000ffffff79a7 */ /* 0x000fe20008100404 */
[----:B------:R-:W-:Y:S05]  /*9e70*/  EXIT ;  /* 0x000000000000794d */ /* 0x000fea0003800000 */
.L_x_20:
[----:B------:R-:W-:Y:S07]  /*9e80*/  MOV R0, UR17 ;  /* 0x0000001100007c02 */ /* 0x000fee0008000f00 */
.L_x_132:
[----:B--2---:R2:W4:Y:S02]  /*9e90*/  SYNCS.PHASECHK.TRANS64.TRYWAIT P0, [R0+URZ+0x60], R4 ;  /* 0x00006004000075a7 */ /* 0x00452400080011ff */
[----:B----4-:R-:W-:Y:S05]  /*9ea0*/  @!P0 NANOSLEEP.SYNCS 0x989680 ;  /* 0x009896800000895d */ /* 0x010fea0003900000 */
[----:B------:R-:W4:Y:S02]  /*9eb0*/  @!P0 SYNCS.PHASECHK.TRANS64 P0, [R0+URZ+0x60], R4 ;  /* 0x00006004000085a7 */ /* 0x000f2400080010ff */
[----:B----4-:R-:W-:Y:S05]  /*9ec0*/  @!P0 BRA `(.L_x_132) ;  /* 0xfffffffc00f08947 */ /* 0x010fea000383ffff */
[----:B------:R-:W-:Y:S05]  /*9ed0*/  BRA `(.L_x_19) ;  /* 0xffffff7800b47947 */ /* 0x000fea000383ffff */
.L_x_26:
[----:B------:R-:W-:Y:S07]  /*9ee0*/  MOV R0, UR9 ;  /* 0x0000000900007c02 */ /* 0x000fee0008000f00 */
.L_x_133:
[----:B--2---:R2:W4:Y:S02]  /*9ef0*/  SYNCS.PHASECHK.TRANS64.TRYWAIT P0, [R0+URZ+0x60], R4 ;  /* 0x00006004000075a7 */ /* 0x00452400080011ff */
[----:B----4-:R-:W-:Y:S05]  /*9f00*/  @!P0 NANOSLEEP.SYNCS 0x989680 ;  /* 0x009896800000895d */ /* 0x010fea0003900000 */
[----:B------:R-:W4:Y:S02]  /*9f10*/  @!P0 SYNCS.PHASECHK.TRANS64 P0, [R0+URZ+0x60], R4 ;  /* 0x00006004000085a7 */ /* 0x000f2400080010ff */
[----:B----4-:R-:W-:Y:S05]  /*9f20*/  @!P0 BRA `(.L_x_133) ;  /* 0xfffffffc00f08947 */ /* 0x010fea000383ffff */
[----:B------:R-:W-:Y:S05]  /*9f30*/  BRA `(.L_x_25) ;  /* 0xffffff8000607947 */ /* 0x000fea000383ffff */
.L_x_30:
[----:B-1----:R-:W-:-:S07]  /*9f40*/  MOV R0, UR45 ;  /* 0x0000002d00007c02 */ /* 0x002fce0008000f00 */
.L_x_134:
[----:B-1----:R1:W2:Y:S02]  /*9f50*/  SYNCS.PHASECHK.TRANS64.TRYWAIT P0, [R0+URZ+0x110], R3 ;  /* 0x00011003000075a7 */ /* 0x0022a400080011ff */
[----:B--2---:R-:W-:Y:S05]  /*9f60*/  @!P0 NANOSLEEP.SYNCS 0x989680 ;  /* 0x009896800000895d */ /* 0x004fea0003900000 */
[----:B------:R-:W2:Y:S02]  /*9f70*/  @!P0 SYNCS.PHASECHK.TRANS64 P0, [R0+URZ+0x110], R3 ;  /* 0x00011003000085a7 */ /* 0x000ea400080010ff */
[----:B--2---:R-:W-:Y:S05]  /*9f80*/  @!P0 BRA `(.L_x_134) ;  /* 0xfffffffc00f08947 */ /* 0x004fea000383ffff */
[----:B------:R-:W-:Y:S05]  /*9f90*/  BRA `(.L_x_135) ;  /* 0xffffff8400587947 */ /* 0x000fea000383ffff */
.L_x_34:
[----:B------:R-:W-:-:S07]  /*9fa0*/  MOV R0, UR4 ;  /* 0x0000000400007c02 */ /* 0x000fce0008000f00 */
.L_x_136:
[----:B-1----:R1:W2:Y:S02]  /*9fb0*/  SYNCS.PHASECHK.TRANS64.TRYWAIT P0, [R0+URZ], R2 ;  /* 0x00000002000075a7 */ /* 0x0022a400080011ff */
[----:B--2---:R-:W-:Y:S05]  /*9fc0*/  @!P0 NANOSLEEP.SYNCS 0x989680 ;  /* 0x009896800000895d */ /* 0x004fea0003900000 */
[----:B------:R-:W2:Y:S02]  /*9fd0*/  @!P0 SYNCS.PHASECHK.TRANS64 P0, [R0+URZ], R2 ;  /* 0x00000002000085a7 */ /* 0x000ea400080010ff */
[----:B--2---:R-:W-:Y:S05]  /*9fe0*/  @!P0 BRA `(.L_x_136) ;  /* 0xfffffffc00f08947 */ /* 0x004fea000383ffff */
[----:B------:R-:W-:Y:S05]  /*9ff0*/  BRA `(.L_x_137) ;  /* 0xffffff8800f07947 */ /* 0x000fea000383ffff */
.L_x_35:
[----:B------:R-:W-:-:S07]  /*a000*/  MOV R0, UR5 ;  /* 0x0000000500007c02 */ /* 0x000fce0008000f00 */
.L_x_138:
[----:B-1----:R1:W2:Y:S02]  /*a010*/  SYNCS.PHASECHK.TRANS64.TRYWAIT P0, [R0+URZ], R2 ;  /* 0x00000002000075a7 */ /* 0x0022a400080011ff */
[----:B--2---:R-:W-:Y:S05]  /*a020*/  @!P0 NANOSLEEP.SYNCS 0x989680 ;  /* 0x009896800000895d */ /* 0x004fea0003900000 */
[----:B------:R-:W2:Y:S02]  /*a030*/  @!P0 SYNCS.PHASECHK.TRANS64 P0, [R0+URZ], R2 ;  /* 0x00000002000085a7 */ /* 0x000ea400080010ff */
[----:B--2---:R-:W-:Y:S05]  /*a040*/  @!P0 BRA `(.L_x_138) ;  /* 0xfffffffc00f08947 */ /* 0x004fea000383ffff */
[----:B------:R-:W-:Y:S05]  /*a050*/  BRA `(.L_x_139) ;  /* 0xffffff8c00007947 */ /* 0x000fea000383ffff */
.L_x_36:
[----:B------:R-:W-:-:S07]  /*a060*/  MOV R0, UR5 ;  /* 0x0000000500007c02 */ /* 0x000fce0008000f00 */
.L_x_140:
[----:B-1----:R1:W2:Y:S02]  /*a070*/  SYNCS.PHASECHK.TRANS64.TRYWAIT P0, [R0+URZ], R2 ;  /* 0x00000002000075a7 */ /* 0x0022a400080011ff */
[----:B--2---:R-:W-:Y:S05]  /*a080*/  @!P0 NANOSLEEP.SYNCS 0x989680 ;  /* 0x009896800000895d */ /* 0x004fea0003900000 */
[----:B------:R-:W2:Y:S02]  /*a090*/  @!P0 SYNCS.PHASECHK.TRANS64 P0, [R0+URZ], R2 ;  /* 0x00000002000085a7 */ /* 0x000ea400080010ff */
[----:B--2---:R-:W-:Y:S05]  /*a0a0*/  @!P0 BRA `(.L_x_140) ;  /* 0xfffffffc00f08947 */ /* 0x004fea000383ffff */
[----:B------:R-:W-:Y:S05]  /*a0b0*/  BRA `(.L_x_141) ;  /* 0xffffff8c00107947 */ /* 0x000fea000383ffff */
.L_x_37:
[----:B------:R-:W-:-:S07]  /*a0c0*/  MOV R0, UR5 ;  /* 0x0000000500007c02 */ /* 0x000fce0008000f00 */
.L_x_142:
[----:B-1----:R1:W2:Y:S02]  /*a0d0*/  SYNCS.PHASECHK.TRANS64.TRYWAIT P0, [R0+URZ], R2 ;  /* 0x00000002000075a7 */ /* 0x0022a400080011ff */
[----:B--2---:R-:W-:Y:S05]  /*a0e0*/  @!P0 NANOSLEEP.SYNCS 0x989680 ;  /* 0x009896800000895d */ /* 0x004fea0003900000 */
[----:B------:R-:W2:Y:S02]  /*a0f0*/  @!P0 SYNCS.PHASECHK.TRANS64 P0, [R0+URZ], R2 ;  /* 0x00000002000085a7 */ /* 0x000ea400080010ff */
[----:B--2---:R-:W-:Y:S05]  /*a100*/  @!P0 BRA `(.L_x_142) ;  /* 0xfffffffc00f08947 */ /* 0x004fea000383ffff */
[----:B------:R-:W-:Y:S05]  /*a110*/  BRA `(.L_x_143) ;  /* 0xffffff8c00207947 */ /* 0x000fea000383ffff */
.L_x_38:
[----:B------:R-:W-:-:S07]  /*a120*/  MOV R0, UR5 ;  /* 0x0000000500007c02 */ /* 0x000fce0008000f00 */
.L_x_144:
[----:B-1----:R1:W2:Y:S02]  /*a130*/  SYNCS.PHASECHK.TRANS64.TRYWAIT P0, [R0+URZ], R2 ;  /* 0x00000002000075a7 */ /* 0x0022a400080011ff */
[----:B--2---:R-:W-:Y:S05]  /*a140*/  @!P0 NANOSLEEP.SYNCS 0x989680 ;  /* 0x009896800000895d */ /* 0x004fea0003900000 */
[----:B------:R-:W2:Y:S02]  /*a150*/  @!P0 SYNCS.PHASECHK.TRANS64 P0, [R0+URZ], R2 ;  /* 0x00000002000085a7 */ /* 0x000ea400080010ff */
[----:B--2---:R-:W-:Y:S05]  /*a160*/  @!P0 BRA `(.L_x_144) ;  /* 0xfffffffc00f08947 */ /* 0x004fea000383ffff */
[----:B------:R-:W-:Y:S05]  /*a170*/  BRA `(.L_x_145) ;  /* 0xffffff8c00307947 */ /* 0x000fea000383ffff */
.L_x_39:
[----:B------:R-:W-:-:S07]  /*a180*/  MOV R0, UR5 ;  /* 0x0000000500007c02 */ /* 0x000fce0008000f00 */
.L_x_146:
[----:B-1----:R1:W2:Y:S02]  /*a190*/  SYNCS.PHASECHK.TRANS64.TRYWAIT P0, [R0+URZ], R2 ;  /* 0x00000002000075a7 */ /* 0x0022a400080011ff */
[----:B--2---:R-:W-:Y:S05]  /*a1a0*/  @!P0 NANOSLEEP.SYNCS 0x989680 ;  /* 0x009896800000895d */ /* 0x004fea0003900000 */
[----:B------:R-:W2:Y:S02]  /*a1b0*/  @!P0 SYNCS.PHASECHK.TRANS64 P0, [R0+URZ], R2 ;  /* 0x00000002000085a7 */ /* 0x000ea400080010ff */
[----:B--2---:R-:W-:Y:S05]  /*a1c0*/  @!P0 BRA `(.L_x_146) ;  /* 0xfffffffc00f08947 */ /* 0x004fea000383ffff */
[----:B------:R-:W-:Y:S05]  /*a1d0*/  BRA `(.L_x_147) ;  /* 0xffffff8c00407947 */ /* 0x000fea000383ffff */
.L_x_40:
[----:B------:R-:W-:-:S07]  /*a1e0*/  MOV R0, UR5 ;  /* 0x0000000500007c02 */ /* 0x000fce0008000f00 */
.L_x_148:
[----:B-1----:R1:W2:Y:S02]  /*a1f0*/  SYNCS.PHASECHK.TRANS64.TRYWAIT P0, [R0+URZ], R2 ;  /* 0x00000002000075a7 */ /* 0x0022a400080011ff */
[----:B--2---:R-:W-:Y:S05]  /*a200*/  @!P0 NANOSLEEP.SYNCS 0x989680 ;  /* 0x009896800000895d */ /* 0x004fea0003900000 */
[----:B------:R-:W2:Y:S02]  /*a210*/  @!P0 SYNCS.PHASECHK.TRANS64 P0, [R0+URZ], R2 ;  /* 0x00000002000085a7 */ /* 0x000ea400080010ff */
[----:B--2---:R-:W-:Y:S05]  /*a220*/  @!P0 BRA `(.L_x_148) ;  /* 0xfffffffc00f08947 */ /* 0x004fea000383ffff */
[----:B------:R-:W-:Y:S05]  /*a230*/  BRA `(.L_x_149) ;  /* 0xffffff8c00507947 */ /* 0x000fea000383ffff */
.L_x_41:
[----:B------:R-:W-:-:S07]  /*a240*/  MOV R0, UR5 ;  /* 0x0000000500007c02 */ /* 0x000fce0008000f00 */
.L_x_150:
[----:B-1----:R1:W2:Y:S02]  /*a250*/  SYNCS.PHASECHK.TRANS64.TRYWAIT P0, [R0+URZ], R2 ;  /* 0x00000002000075a7 */ /* 0x0022a400080011ff */
[----:B--2---:R-:W-:Y:S05]  /*a260*/  @!P0 NANOSLEEP.SYNCS 0x989680 ;  /* 0x009896800000895d */ /* 0x004fea0003900000 */
[----:B------:R-:W2:Y:S02]  /*a270*/  @!P0 SYNCS.PHASECHK.TRANS64 P0, [R0+URZ], R2 ;  /* 0x00000002000085a7 */ /* 0x000ea400080010ff */
[----:B--2---:R-:W-:Y:S05]  /*a280*/  @!P0 BRA `(.L_x_150) ;  /* 0xfffffffc00f08947 */ /* 0x004fea000383ffff */
[----:B------:R-:W-:Y:S05]  /*a290*/  BRA `(.L_x_151) ;  /* 0xffffff8c00607947 */ /* 0x000fea000383ffff */
.L_x_42:
[----:B------:R-:W-:-:S07]  /*a2a0*/  MOV R0, UR5 ;  /* 0x0000000500007c02 */ /* 0x000fce0008000f00 */
.L_x_152:
[----:B-1----:R1:W2:Y:S02]  /*a2b0*/  SYNCS.PHASECHK.TRANS64.TRYWAIT P0, [R0+URZ], R2 ;  /* 0x00000002000075a7 */ /* 0x0022a400080011ff */
[----:B--2---:R-:W-:Y:S05]  /*a2c0*/  @!P0 NANOSLEEP.SYNCS 0x989680 ;  /* 0x009896800000895d */ /* 0x004fea0003900000 */
[----:B------:R-:W2:Y:S02]  /*a2d0*/  @!P0 SYNCS.PHASECHK.TRANS64 P0, [R0+URZ], R2 ;  /* 0x00000002000085a7 */ /* 0x000ea400080010ff */
[----:B--2---:R-:W-:Y:S05]  /*a2e0*/  @!P0 BRA `(.L_x_152) ;  /* 0xfffffffc00f08947 */ /* 0x004fea000383ffff */
[----:B------:R-:W-:Y:S05]  /*a2f0*/  BRA `(.L_x_153) ;  /* 0xffffff8c00707947 */ /* 0x000fea000383ffff */
.L_x_43:
[----:B------:R-:W-:-:S07]  /*a300*/  MOV R0, UR5 ;  /* 0x0000000500007c02 */ /* 0x000fce0008000f00 */
.L_x_154:
[----:B-1----:R1:W2:Y:S02]  /*a310*/  SYNCS.PHASECHK.TRANS64.TRYWAIT P0, [R0+URZ], R2 ;  /* 0x00000002000075a7 */ /* 0x0022a400080011ff */
[----:B--2---:R-:W-:Y:S05]  /*a320*/  @!P0 NANOSLEEP.SYNCS 0x989680 ;  /* 0x009896800000895d */ /* 0x004fea0003900000 */
[----:B------:R-:W2:Y:S02]  /*a330*/  @!P0 SYNCS.PHASECHK.TRANS64 P0, [R0+URZ], R2 ;  /* 0x00000002000085a7 */ /* 0x000ea400080010ff */
[----:B--2---:R-:W-:Y:S05]  /*a340*/  @!P0 BRA `(.L_x_154) ;  /* 0xfffffffc00f08947 */ /* 0x004fea000383ffff */
[----:B------:R-:W-:Y:S05]  /*a350*/  BRA `(.L_x_155) ;  /* 0xffffff8c00807947 */ /* 0x000fea000383ffff */
.L_x_44:
[----:B------:R-:W-:-:S07]  /*a360*/  MOV R0, UR5 ;  /* 0x0000000500007c02 */ /* 0x000fce0008000f00 */
.L_x_156:
[----:B-1----:R1:W2:Y:S02]  /*a370*/  SYNCS.PHASECHK.TRANS64.TRYWAIT P0, [R0+URZ], R2 ;  /* 0x00000002000075a7 */ /* 0x0022a400080011ff */
[----:B--2---:R-:W-:Y:S05]  /*a380*/  @!P0 NANOSLEEP.SYNCS 0x989680 ;  /* 0x009896800000895d */ /* 0x004fea0003900000 */
[----:B------:R-:W2:Y:S02]  /*a390*/  @!P0 SYNCS.PHASECHK.TRANS64 P0, [R0+URZ], R2 ;  /* 0x00000002000085a7 */ /* 0x000ea400080010ff */
[----:B--2---:R-:W-:Y:S05]  /*a3a0*/  @!P0 BRA `(.L_x_156) ;  /* 0xfffffffc00f08947 */ /* 0x004fea000383ffff */
[----:B------:R-:W-:Y:S05]  /*a3b0*/  BRA `(.L_x_157) ;  /* 0xffffff8c00907947 */ /* 0x000fea000383ffff */
.L_x_47:
[----:B------:R-:W-:-:S07]  /*a3c0*/  MOV R4, UR4 ;  /* 0x0000000400047c02 */ /* 0x000fce0008000f00 */
.L_x_158:
[----:B--2---:R2:W3:Y:S02]  /*a3d0*/  SYNCS.PHASECHK.TRANS64.TRYWAIT P1, [R4+URZ+0x118], R6 ;  /* 0x00011806040075a7 */ /* 0x0044e400080211ff */
[----:B---3--:R-:W-:Y:S05]  /*a3e0*/  @!P1 NANOSLEEP.SYNCS 0x989680 ;  /* 0x009896800000995d */ /* 0x008fea0003900000 */
[----:B------:R-:W3:Y:S02]  /*a3f0*/  @!P1 SYNCS.PHASECHK.TRANS64 P1, [R4+URZ+0x118], R6 ;  /* 0x00011806040095a7 */ /* 0x000ee400080210ff */
[----:B---3--:R-:W-:Y:S05]  /*a400*/  @!P1 BRA `(.L_x_158) ;  /* 0xfffffffc00f09947 */ /* 0x008fea000383ffff */
[----:B------:R-:W-:Y:S05]  /*a410*/  BRA `(.L_x_159) ;  /* 0xffffff9000007947 */ /* 0x000fea000383ffff */
.L_x_48:
[----:B--2---:R-:W-:-:S07]  /*a420*/  MOV R4, UR4 ;  /* 0x0000000400047c02 */ /* 0x004fce0008000f00 */
.L_x_160:
[----:B--2---:R2:W3:Y:S02]  /*a430*/  SYNCS.PHASECHK.TRANS64.TRYWAIT P1, [R4+URZ+0x110], R5 ;  /* 0x00011005040075a7 */ /* 0x0044e400080211ff */
[----:B---3--:R-:W-:Y:S05]  /*a440*/  @!P1 NANOSLEEP.SYNCS 0x989680 ;  /* 0x009896800000995d */ /* 0x008fea0003900000 */
[----:B------:R-:W3:Y:S02]  /*a450*/  @!P1 SYNCS.PHASECHK.TRANS64 P1, [R4+URZ+0x110], R5 ;  /* 0x00011005040095a7 */ /* 0x000ee400080210ff */
[----:B---3--:R-:W-:Y:S05]  /*a460*/  @!P1 BRA `(.L_x_160) ;  /* 0xfffffffc00f09947 */ /* 0x008fea000383ffff */
[----:B------:R-:W-:Y:S05]  /*a470*/  BRA `(.L_x_161) ;  /* 0xffffff9000087947 */ /* 0x000fea000383ffff */
.L_x_56:
[----:B------:R-:W-:-:S07]  /*a480*/  MOV R0, UR18 ;  /* 0x0000001200007c02 */ /* 0x000fce0008000f00 */
.L_x_162:
[----:B-1----:R1:W2:Y:S02]  /*a490*/  SYNCS.PHASECHK.TRANS64.TRYWAIT P0, [R0+URZ+0x110], R4 ;  /* 0x00011004000075a7 */ /* 0x0022a400080011ff */
[----:B--2---:R-:W-:Y:S05]  /*a4a0*/  @!P0 NANOSLEEP.SYNCS 0x989680 ;  /* 0x009896800000895d */ /* 0x004fea0003900000 */
[----:B------:R-:W2:Y:S02]  /*a4b0*/  @!P0 SYNCS.PHASECHK.TRANS64 P0, [R0+URZ+0x110], R4 ;  /* 0x00011004000085a7 */ /* 0x000ea400080010ff */
[----:B--2---:R-:W-:Y:S05]  /*a4c0*/  @!P0 BRA `(.L_x_162) ;  /* 0xfffffffc00f08947 */ /* 0x004fea000383ffff */
[----:B------:R-:W-:Y:S05]  /*a4d0*/  BRA `(.L_x_163) ;  /* 0xffffff9400847947 */ /* 0x000fea000383ffff */
.L_x_57:
[----:B------:R-:W-:-:S07]  /*a4e0*/  MOV R4, UR22 ;  /* 0x0000001600047c02 */ /* 0x000fce0008000f00 */
.L_x_164:
[----:B-1----:R1:W2:Y:S02]  /*a4f0*/  SYNCS.PHASECHK.TRANS64.TRYWAIT P0, [R4+URZ+0x130], R0 ;  /* 0x00013000040075a7 */ /* 0x0022a400080011ff */
[----:B--2---:R-:W-:Y:S05]  /*a500*/  @!P0 NANOSLEEP.SYNCS 0x989680 ;  /* 0x009896800000895d */ /* 0x004fea0003900000 */
[----:B------:R-:W2:Y:S02]  /*a510*/  @!P0 SYNCS.PHASECHK.TRANS64 P0, [R4+URZ+0x130], R0 ;  /* 0x00013000040085a7 */ /* 0x000ea400080010ff */
[----:B--2---:R-:W-:Y:S05]  /*a520*/  @!P0 BRA `(.L_x_164) ;  /* 0xfffffffc00f08947 */ /* 0x004fea000383ffff */
[----:B------:R-:W-:Y:S05]  /*a530*/  BRA `(.L_x_165) ;  /* 0xffffff9400a07947 */ /* 0x000fea000383ffff */
.L_x_60:
[----:B-1----:R-:W-:Y:S07]  /*a540*/  MOV R0, UR16 ;  /* 0x0000001000007c02 */ /* 0x002fee0008000f00 */
.L_x_166:
[----:B-1----:R1:W2:Y:S02]  /*a550*/  SYNCS.PHASECHK.TRANS64.TRYWAIT P0, [R0+URZ], R5 ;  /* 0x00000005000075a7 */ /* 0x0022a400080011ff */
[----:B--2---:R-:W-:Y:S05]  /*a560*/  @!P0 NANOSLEEP.SYNCS 0x989680 ;  /* 0x009896800000895d */ /* 0x004fea0003900000 */
[----:B------:R-:W2:Y:S02]  /*a570*/  @!P0 SYNCS.PHASECHK.TRANS64 P0, [R0+URZ], R5 ;  /* 0x00000005000085a7 */ /* 0x000ea400080010ff */
[----:B--2---:R-:W-:Y:S05]  /*a580*/  @!P0 BRA `(.L_x_166) ;  /* 0xfffffffc00f08947 */ /* 0x004fea000383ffff */
[----:B------:R-:W-:Y:S05]  /*a590*/  BRA `(.L_x_59) ;  /* 0xffffff9400c47947 */ /* 0x000fea000383ffff */
.L_x_63:
[----:B------:R-:W-:-:S07]  /*a5a0*/  MOV R0, UR4 ;  /* 0x0000000400007c02 */ /* 0x000fce0008000f00 */
.L_x_167:
[----:B-1----:R1:W3:Y:S02]  /*a5b0*/  SYNCS.PHASECHK.TRANS64.TRYWAIT P0, [R0+URZ], R2 ;  /* 0x00000002000075a7 */ /* 0x0022e400080011ff */
[----:B---3--:R-:W-:Y:S05]  /*a5c0*/  @!P0 NANOSLEEP.SYNCS 0x989680 ;  /* 0x009896800000895d */ /* 0x008fea0003900000 */
[----:B------:R-:W3:Y:S02]  /*a5d0*/  @!P0 SYNCS.PHASECHK.TRANS64 P0, [R0+URZ], R2 ;  /* 0x00000002000085a7 */ /* 0x000ee400080010ff */
[----:B---3--:R-:W-:Y:S05]  /*a5e0*/  @!P0 BRA `(.L_x_167) ;  /* 0xfffffffc00f08947 */ /* 0x008fea000383ffff */
[----:B------:R-:W-:Y:S05]  /*a5f0*/  BRA `(.L_x_168) ;  /* 0xffffff9800907947 */ /* 0x000fea000383ffff */
.L_x_64:
[----:B------:R-:W-:-:S07]  /*a600*/  MOV R0, UR4 ;  /* 0x0000000400007c02 */ /* 0x000fce0008000f00 */
.L_x_169:
[----:B-1----:R1:W2:Y:S02]  /*a610*/  SYNCS.PHASECHK.TRANS64.TRYWAIT P0, [R0+URZ], R2 ;  /* 0x00000002000075a7 */ /* 0x0022a400080011ff */
[----:B--2---:R-:W-:Y:S05]  /*a620*/  @!P0 NANOSLEEP.SYNCS 0x989680 ;  /* 0x009896800000895d */ /* 0x004fea0003900000 */
[----:B------:R-:W2:Y:S02]  /*a630*/  @!P0 SYNCS.PHASECHK.TRANS64 P0, [R0+URZ], R2 ;  /* 0x00000002000085a7 */ /* 0x000ea400080010ff */
[----:B--2---:R-:W-:Y:S05]  /*a640*/  @!P0 BRA `(.L_x_169) ;  /* 0xfffffffc00f08947 */ /* 0x004fea000383ffff */
[----:B------:R-:W-:Y:S05]  /*a650*/  BRA `(.L_x_170) ;  /* 0xffffff98009c7947 */ /* 0x000fea000383ffff */
.L_x_69:
[----:B------:R-:W-:Y:S07]  /*a660*/  MOV R0, UR20 ;  /* 0x0000001400007c02 */ /* 0x000fee0008000f00 */
.L_x_171:
[----:B-1----:R1:W2:Y:S02]  /*a670*/  SYNCS.PHASECHK.TRANS64.TRYWAIT P0, [R0+URZ+0x110], R2 ;  /* 0x00011002000075a7 */ /* 0x0022a400080011ff */
[----:B--2---:R-:W-:Y:S05]  /*a680*/  @!P0 NANOSLEEP.SYNCS 0x989680 ;  /* 0x009896800000895d */ /* 0x004fea0003900000 */
[----:B------:R-:W2:Y:S02]  /*a690*/  @!P0 SYNCS.PHASECHK.TRANS64 P0, [R0+URZ+0x110], R2 ;  /* 0x00011002000085a7 */ /* 0x000ea400080010ff */
[----:B--2---:R-:W-:Y:S05]  /*a6a0*/  @!P0 BRA `(.L_x_171) ;  /* 0xfffffffc00f08947 */ /* 0x004fea000383ffff */
[----:B------:R-:W-:Y:S05]  /*a6b0*/  BRA `(.L_x_172) ;  /* 0xffffff9c00f87947 */ /* 0x000fea000383ffff */
.L_x_72:
[----:B------:R-:W-:Y:S07]  /*a6c0*/  MOV R0, UR20 ;  /* 0x0000001400007c02 */ /* 0x000fee0008000f00 */
.L_x_173:
[----:B-1----:R1:W2:Y:S02]  /*a6d0*/  SYNCS.PHASECHK.TRANS64.TRYWAIT P2, [R0+URZ+0x108], R2 ;  /* 0x00010802000075a7 */ /* 0x0022a400080411ff */
[----:B--2---:R-:W-:Y:S05]  /*a6e0*/  @!P2 NANOSLEEP.SYNCS 0x989680 ;  /* 0x009896800000a95d */ /* 0x004fea0003900000 */
[----:B------:R-:W2:Y:S02]  /*a6f0*/  @!P2 SYNCS.PHASECHK.TRANS64 P2, [R0+URZ+0x108], R2 ;  /* 0x000108020000a5a7 */ /* 0x000ea400080410ff */
[----:B--2---:R-:W-:Y:S05]  /*a700*/  @!P2 BRA `(.L_x_173) ;  /* 0xfffffffc00f0a947 */ /* 0x004fea000383ffff */
[----:B------:R-:W-:Y:S05]  /*a710*/  BRA `(.L_x_71) ;  /* 0xffffffa4005c7947 */ /* 0x000fea000383ffff */
.L_x_75:
[----:B------:R-:W-:Y:S07]  /*a720*/  MOV R2, UR20 ;  /* 0x0000001400027c02 */ /* 0x000fee0008000f00 */
.L_x_174:
[----:B-1----:R1:W2:Y:S02]  /*a730*/  SYNCS.PHASECHK.TRANS64.TRYWAIT P1, [R2+URZ+0xe0], R8 ;  /* 0x0000e008020075a7 */ /* 0x0022a400080211ff */
[----:B--2---:R-:W-:Y:S05]  /*a740*/  @!P1 NANOSLEEP.SYNCS 0x989680 ;  /* 0x009896800000995d */ /* 0x004fea0003900000 */
[----:B------:R-:W2:Y:S02]  /*a750*/  @!P1 SYNCS.PHASECHK.TRANS64 P1, [R2+URZ+0xe0], R8 ;  /* 0x0000e008020095a7 */ /* 0x000ea400080210ff */
[----:B--2---:R-:W-:Y:S05]  /*a760*/  @!P1 BRA `(.L_x_174) ;  /* 0xfffffffc00f09947 */ /* 0x004fea000383ffff */
[----:B------:R-:W-:Y:S05]  /*a770*/  BRA `(.L_x_175) ;  /* 0xffffffa800107947 */ /* 0x000fea000383ffff */
.L_x_76:
[----:B------:R-:W-:Y:S07]  /*a780*/  MOV R2, UR20 ;  /* 0x0000001400027c02 */ /* 0x000fee0008000f00 */
.L_x_176:
[----:B-1----:R1:W2:Y:S02]  /*a790*/  SYNCS.PHASECHK.TRANS64.TRYWAIT P1, [R2+URZ+0xe8], R8 ;  /* 0x0000e808020075a7 */ /* 0x0022a400080211ff */
[----:B--2---:R-:W-:Y:S05]  /*a7a0*/  @!P1 NANOSLEEP.SYNCS 0x989680 ;  /* 0x009896800000995d */ /* 0x004fea0003900000 */
[----:B------:R-:W2:Y:S02]  /*a7b0*/  @!P1 SYNCS.PHASECHK.TRANS64 P1, [R2+URZ+0xe8], R8 ;  /* 0x0000e808020095a7 */ /* 0x000ea400080210ff */
[----:B--2---:R-:W-:Y:S05]  /*a7c0*/  @!P1 BRA `(.L_x_176) ;  /* 0xfffffffc00f09947 */ /* 0x004fea000383ffff */
[----:B------:R-:W-:Y:S05]  /*a7d0*/  BRA `(.L_x_177) ;  /* 0xffffffa800587947 */ /* 0x000fea000383ffff */
.L_x_77:
[----:B------:R-:W-:Y:S07]  /*a7e0*/  MOV R2, UR20 ;  /* 0x0000001400027c02 */ /* 0x000fee0008000f00 */
.L_x_178:
[----:B-1----:R1:W2:Y:S02]  /*a7f0*/  SYNCS.PHASECHK.TRANS64.TRYWAIT P1, [R2+URZ+0xf0], R8 ;  /* 0x0000f008020075a7 */ /* 0x0022a400080211ff */
[----:B--2---:R-:W-:Y:S05]  /*a800*/  @!P1 NANOSLEEP.SYNCS 0x989680 ;  /* 0x009896800000995d */ /* 0x004fea0003900000 */
[----:B------:R-:W2:Y:S02]  /*a810*/  @!P1 SYNCS.PHASECHK.TRANS64 P1, [R2+URZ+0xf0], R8 ;  /* 0x0000f008020095a7 */ /* 0x000ea400080210ff */
[----:B--2---:R-:W-:Y:S05]  /*a820*/  @!P1 BRA `(.L_x_178) ;  /* 0xfffffffc00f09947 */ /* 0x004fea000383ffff */
[----:B------:R-:W-:Y:S05]  /*a830*/  BRA `(.L_x_179) ;  /* 0xffffffa800a07947 */ /* 0x000fea000383ffff */
.L_x_78:
[----:B------:R-:W-:Y:S07]  /*a840*/  MOV R0, UR20 ;  /* 0x0000001400007c02 */ /* 0x000fee0008000f00 */
.L_x_180:
[----:B-1----:R1:W2:Y:S02]  /*a850*/  SYNCS.PHASECHK.TRANS64.TRYWAIT P0, [R0+URZ+0xf8], R8 ;  /* 0x0000f808000075a7 */ /* 0x0022a400080011ff */
[----:B--2---:R-:W-:Y:S05]  /*a860*/  @!P0 NANOSLEEP.SYNCS 0x989680 ;  /* 0x009896800000895d */ /* 0x004fea0003900000 */
[----:B------:R-:W2:Y:S02]  /*a870*/  @!P0 SYNCS.PHASECHK.TRANS64 P0, [R0+URZ+0xf8], R8 ;  /* 0x0000f808000085a7 */ /* 0x000ea400080010ff */
[----:B--2---:R-:W-:Y:S05]  /*a880*/  @!P0 BRA `(.L_x_180) ;  /* 0xfffffffc00f08947 */ /* 0x004fea000383ffff */
[----:B------:R-:W-:Y:S05]  /*a890*/  BRA `(.L_x_181) ;  /* 0xffffffa800e87947 */ /* 0x000fea000383ffff */
.L_x_80:
[----:B------:R-:W-:-:S07]  /*a8a0*/  MOV R0, UR20 ;  /* 0x0000001400007c02 */ /* 0x000fce0008000f00 */
.L_x_182:
[----:B--2---:R2:W3:Y:S02]  /*a8b0*/  SYNCS.PHASECHK.TRANS64.TRYWAIT P0, [R0+URZ+0xe0], R2 ;  /* 0x0000e002000075a7 */ /* 0x0044e400080011ff */
[----:B---3--:R-:W-:Y:S05]  /*a8c0*/  @!P0 NANOSLEEP.SYNCS 0x989680 ;  /* 0x009896800000895d */ /* 0x008fea0003900000 */
[----:B------:R-:W3:Y:S02]  /*a8d0*/  @!P0 SYNCS.PHASECHK.TRANS64 P0, [R0+URZ+0xe0], R2 ;  /* 0x0000e002000085a7 */ /* 0x000ee400080010ff */
[----:B---3--:R-:W-:Y:S05]  /*a8e0*/  @!P0 BRA `(.L_x_182) ;  /* 0xfffffffc00f08947 */ /* 0x008fea000383ffff */
[----:B------:R-:W-:Y:S05]  /*a8f0*/  BRA `(.L_x_183) ;  /* 0xffffffac004c7947 */ /* 0x000fea000383ffff */
.L_x_81:
[----:B--2---:R-:W-:-:S07]  /*a900*/  MOV R0, UR20 ;  /* 0x0000001400007c02 */ /* 0x004fce0008000f00 */
.L_x_184:
[----:B--2---:R2:W3:Y:S02]  /*a910*/  SYNCS.PHASECHK.TRANS64.TRYWAIT P0, [R0+URZ+0xe8], R2 ;  /* 0x0000e802000075a7 */ /* 0x0044e400080011ff */
[----:B---3--:R-:W-:Y:S05]  /*a920*/  @!P0 NANOSLEEP.SYNCS 0x989680 ;  /* 0x009896800000895d */ /* 0x008fea0003900000 */
[----:B------:R-:W3:Y:S02]  /*a930*/  @!P0 SYNCS.PHASECHK.TRANS64 P0, [R0+URZ+0xe8], R2 ;  /* 0x0000e802000085a7 */ /* 0x000ee400080010ff */
[----:B---3--:R-:W-:Y:S05]  /*a940*/  @!P0 BRA `(.L_x_184) ;  /* 0xfffffffc00f08947 */ /* 0x008fea000383ffff */
[----:B------:R-:W-:Y:S05]  /*a950*/  BRA `(.L_x_185) ;  /* 0xffffffac003c7947 */ /* 0x000fea000383ffff */
.L_x_82:
[----:B--2---:R-:W-:-:S07]  /*a960*/  MOV R0, UR20 ;  /* 0x0000001400007c02 */ /* 0x004fce0008000f00 */
.L_x_186:
[----:B--2---:R2:W3:Y:S02]  /*a970*/  SYNCS.PHASECHK.TRANS64.TRYWAIT P0, [R0+URZ+0xf0], R2 ;  /* 0x0000f002000075a7 */ /* 0x0044e400080011ff */
[----:B---3--:R-:W-:Y:S05]  /*a980*/  @!P0 NANOSLEEP.SYNCS 0x989680 ;  /* 0x009896800000895d */ /* 0x008fea0003900000 */
[----:B------:R-:W3:Y:S02]  /*a990*/  @!P0 SYNCS.PHASECHK.TRANS64 P0, [R0+URZ+0xf0], R2 ;  /* 0x0000f002000085a7 */ /* 0x000ee400080010ff */
[----:B---3--:R-:W-:Y:S05]  /*a9a0*/  @!P0 BRA `(.L_x_186) ;  /* 0xfffffffc00f08947 */ /* 0x008fea000383ffff */
[----:B------:R-:W-:Y:S05]  /*a9b0*/  BRA `(.L_x_187) ;  /* 0xffffffac002c7947 */ /* 0x000fea000383ffff */
.L_x_84:
[----:B------:R-:W-:Y:S07]  /*a9c0*/  MOV R0, UR49 ;  /* 0x0000003100007c02 */ /* 0x000fee0008000f00 */
.L_x_188:
[----:B-1----:R1:W2:Y:S02]  /*a9d0*/  SYNCS.PHASECHK.TRANS64.TRYWAIT P0, [R0+URZ+0x110], R2 ;  /* 0x00011002000075a7 */ /* 0x0022a400080011ff */
[----:B--2---:R-:W-:Y:S05]  /*a9e0*/  @!P0 NANOSLEEP.SYNCS 0x989680 ;  /* 0x009896800000895d */ /* 0x004fea0003900000 */
[----:B------:R-:W2:Y:S02]  /*a9f0*/  @!P0 SYNCS.PHASECHK.TRANS64 P0, [R0+URZ+0x110], R2 ;  /* 0x00011002000085a7 */ /* 0x000ea400080010ff */
[----:B--2---:R-:W-:Y:S05]  /*aa00*/  @!P0 BRA `(.L_x_188) ;  /* 0xfffffffc00f08947 */ /* 0x004fea000383ffff */
[----:B------:R-:W-:Y:S05]  /*aa10*/  BRA `(.L_x_189) ;  /* 0xffffffb000047947 */ /* 0x000fea000383ffff */
.L_x_95:
[----:B-1----:R-:W-:Y:S04]  /*aa20*/  MOV R2, UR49 ;  /* 0x0000003100027c02 */ /* 0x002fe80008000f00 */
[----:B------:R1:W2:Y:S03]  /*aa30*/  SYNCS.PHASECHK.TRANS64.TRYWAIT P1, [R2+URZ+0xc0], R3 ;  /* 0x0000c003020075a7 */ /* 0x0002a600080211ff */
[----:B--2---:R-:W-:Y:S05]  /*aa40*/  @!P1 NANOSLEEP.SYNCS 0x989680 ;  /* 0x009896800000995d */ /* 0x004fea0003900000 */
[----:B------:R-:W2:Y:S02]  /*aa50*/  @!P1 SYNCS.PHASECHK.TRANS64 P1, [R2+URZ+0xc0], R3 ;  /* 0x0000c003020095a7 */ /* 0x000ea400080210ff */
[----:B--2---:R-:W-:Y:S05]  /*aa60*/  @!P1 BRA `(.L_x_95) ;  /* 0xfffffffc00ec9947 */ /* 0x004fea000383ffff */
[----:B------:R-:W-:Y:S05]  /*aa70*/  BRA `(.L_x_94) ;  /* 0xffffffbc00f07947 */ /* 0x000fea000383ffff */
.L_x_97:
[----:B-1----:R1:W4:Y:S02]  /*aa80*/  SYNCS.PHASECHK.TRANS64.TRYWAIT P0, [R56+URZ+0x120], R0 ;  /* 0x00012000380075a7 */ /* 0x00232400080011ff */
[----:B----4-:R-:W-:Y:S05]  /*aa90*/  @!P0 NANOSLEEP.SYNCS 0x989680 ;  /* 0x009896800000895d */ /* 0x010fea0003900000 */
[----:B------:R-:W4:Y:S02]  /*aaa0*/  @!P0 SYNCS.PHASECHK.TRANS64 P0, [R56+URZ+0x120], R0 ;  /* 0x00012000380085a7 */ /* 0x000f2400080010ff */
[----:B----4-:R-:W-:Y:S05]  /*aab0*/  @!P0 BRA `(.L_x_97) ;  /* 0xfffffffc00f08947 */ /* 0x010fea000383ffff */
[----:B------:R-:W-:Y:S05]  /*aac0*/  BRA `(.L_x_96) ;  /* 0xffffffc000187947 */ /* 0x000fea000383ffff */
.L_x_106:
[----:B---3--:R3:W4:Y:S02]  /*aad0*/  SYNCS.PHASECHK.TRANS64.TRYWAIT P0, [R2+URZ+0xc0], R0 ;  /* 0x0000c000020075a7 */ /* 0x00872400080011ff */
[----:B----4-:R-:W-:Y:S05]  /*aae0*/  @!P0 NANOSLEEP.SYNCS 0x989680 ;  /* 0x009896800000895d */ /* 0x010fea0003900000 */
[----:B------:R-:W4:Y:S02]  /*aaf0*/  @!P0 SYNCS.PHASECHK.TRANS64 P0, [R2+URZ+0xc0], R0 ;  /* 0x0000c000020085a7 */ /* 0x000f2400080010ff */
[----:B----4-:R-:W-:Y:S05]  /*ab00*/  @!P0 BRA `(.L_x_106) ;  /* 0xfffffffc00f08947 */ /* 0x010fea000383ffff */
[----:B------:R-:W-:Y:S05]  /*ab10*/  BRA `(.L_x_105) ;  /* 0xffffffcc00007947 */ /* 0x000fea000383ffff */
.L_x_114:
[----:B-1----:R1:W3:Y:S02]  /*ab20*/  SYNCS.PHASECHK.TRANS64.TRYWAIT P0, [R6+URZ+0xc0], R5 ;  /* 0x0000c005060075a7 */ /* 0x0022e400080011ff */
[----:B---3--:R-:W-:Y:S05]  /*ab30*/  @!P0 NANOSLEEP.SYNCS 0x989680 ;  /* 0x009896800000895d */ /* 0x008fea0003900000 */
[----:B------:R-:W3:Y:S02]  /*ab40*/  @!P0 SYNCS.PHASECHK.TRANS64 P0, [R6+URZ+0xc0], R5 ;  /* 0x0000c005060085a7 */ /* 0x000ee400080010ff */
[----:B---3--:R-:W-:Y:S05]  /*ab50*/  @!P0 BRA `(.L_x_114) ;  /* 0xfffffffc00f08947 */ /* 0x008fea000383ffff */
[----:B------:R-:W-:Y:S05]  /*ab60*/  BRA `(.L_x_113) ;  /* 0xffffffd8000c7947 */ /* 0x000fea000383ffff */
.L_x_122:
[----:B---3--:R3:W4:Y:S02]  /*ab70*/  SYNCS.PHASECHK.TRANS64.TRYWAIT P0, [R2+URZ+0xc0], R5 ;  /* 0x0000c005020075a7 */ /* 0x00872400080011ff */
[----:B----4-:R-:W-:Y:S05]  /*ab80*/  @!P0 NANOSLEEP.SYNCS 0x989680 ;  /* 0x009896800000895d */ /* 0x010fea0003900000 */
[----:B------:R-:W4:Y:S02]  /*ab90*/  @!P0 SYNCS.PHASECHK.TRANS64 P0, [R2+URZ+0xc0], R5 ;  /* 0x0000c005020085a7 */ /* 0x000f2400080010ff */
[----:B----4-:R-:W-:Y:S05]  /*aba0*/  @!P0 BRA `(.L_x_122) ;  /* 0xfffffffc00f08947 */ /* 0x010fea000383ffff */
[----:B------:R-:W-:Y:S05]  /*abb0*/  BRA `(.L_x_121) ;  /* 0xffffffe400147947 */ /* 0x000fea000383ffff */
        .weak           $__internal_0_$__cuda_sm10x_tcgen05_guardrail_trap_col_being_dealloced_not_returned_by_alloc
        .type           $__internal_0_$__cuda_sm10x_tcgen05_guardrail_trap_col_being_dealloced_not_returned_by_alloc,@function
        .size           $__internal_0_$__cuda_sm10x_tcgen05_guardrail_trap_col_being_dealloced_not_returned_by_alloc,($__internal_1_$__cuda_sm10x_tcgen05_guardrail_trap_phase_invalid_during_alloc - $__internal_0_$__cuda_sm10x_tcgen05_guardrail_trap_col_being_dealloced_not_returned_by_alloc)
$__internal_0_$__cuda_sm10x_tcgen05_guardrail_trap_col_being_dealloced_not_returned_by_alloc:
[----:B------:R-:W-:Y:S05]  /*abc0*/  BPT.TRAP 0x1 ;  /* 0x000000040000795c */ /* 0x000fea0000300000 */
[----:B------:R-:W-:-:S04]  /*abd0*/  HFMA2 R3, -RZ, RZ, 0, 0 ;  /* 0x00000000ff037431 */ /* 0x000fc800000001ff */
[----:B------:R-:W-:Y:S05]  /*abe0*/  RET.REL.NODEC R2 `(_ZN7cutlass13device_kernelINS_4conv6kernel13ConvUniversalINS1_16ConvProblemShapeILNS1_8OperatorE1ELi3EEENS1_10collective14CollectiveConvINS1_47MainloopSm100TmaUmmaWarpSpecializedImplicitGemmILS5_1ELi12ELi3ELi1ELi2EN4cute5tupleIJNSA_1CILi1EEESD_SD_EEEEENSB_IJNSC_ILi128EEESG_NSB_IJNSC_ILi32EEEEEEEEENS_6half_tESK_NSA_8TiledMMAINSA_8MMA_AtomIJNSA_20SM100_MMA_F16BF16_SSISK_SK_fLi128ELi128ELNSA_4UMMA5MajorE0ELSP_1ELNSO_7ScaleInE0ELSQ_0EEEEEENSA_6LayoutISE_NSB_IJNSC_ILi0EEESU_SU_EEEEENSB_IJNSA_10UnderscoreESX_SX_EEEEENS7_6detail27Sm100ImplicitGemmTileTraitsINSA_20SM90_TMA_LOAD_IM2COLENSA_14ComposedLayoutINSA_7SwizzleILi2ELi4ELi3EEENSA_18smem_ptr_flag_bitsILi16EEENST_INSB_IJNSC_ILi8EEESH_EEENSB_IJSH_SD_EEEEEEEvEENS11_INSA_13SM90_TMA_LOADENS13_INS14_ILi3ELi4ELi3EEES17_NST_INSB_IJNSC_ILi64EEES18_EEENSB_IJSD_S1G_EEEEEEEvEEEENS_8epilogue10collective18CollectiveEpilogueINS1N_23Sm100TmaWarpSpecializedILi4ELi2ELi32ELb1ELb0EEEJSJ_NSB_IJNST_ISG_SD_EENST_ISH_SD_EEEEESK_NSB_IJNSB_IJllllEEESD_SU_EEESK_S1W_NS1N_6fusion15FusionCallbacksIS1R_NS1X_17LinearCombinationISK_fSK_fLNS_15FloatRoundStyleE2EEESJ_S1U_JEEENSA_5SM1004TMEM4LOAD26SM100_TMEM_LOAD_32dp32b32xES12_S1C_NSA_39AutoVectorizingCopyWithAssumedAlignmentILi128EEENSA_21SM90_TMA_STORE_IM2COLES1C_S28_S28_EEEvvEEEEvNT_6ParamsE) ;  /* 0xffffff5402047950 */ /* 0x000fea0003c3ffff */
        .weak           $__internal_1_$__cuda_sm10x_tcgen05_guardrail_trap_phase_invalid_during_alloc
        .type           $__internal_1_$__cuda_sm10x_tcgen05_guardrail_trap_phase_invalid_during_alloc,@function
        .size           $__internal_1_$__cuda_sm10x_tcgen05_guardrail_trap_phase_invalid_during_alloc,($__internal_2_$__cuda_sm10x_tcgen05_guardrail_trap_unallocated_columns_being_dealloced - $__internal_1_$__cuda_sm10x_tcgen05_guardrail_trap_phase_invalid_during_alloc)
$__internal_1_$__cuda_sm10x_tcgen05_guardrail_trap_phase_invalid_during_alloc:
[----:B------:R-:W-:Y:S05]  /*abf0*/  BPT.TRAP 0x1 ;  /* 0x000000040000795c */ /* 0x000fea0000300000 */
[----:B------:R-:W-:-:S04]  /*ac00*/  MOV R3, 0x0 ;  /* 0x0000000000037802 */ /* 0x000fc80000000f00 */
[----:B------:R-:W-:Y:S05]  /*ac10*/  RET.REL.NODEC R2 `(_ZN7cutlass13device_kernelINS_4conv6kernel13ConvUniversalINS1_16ConvProblemShapeILNS1_8OperatorE1ELi3EEENS1_10collective14CollectiveConvINS1_47MainloopSm100TmaUmmaWarpSpecializedImplicitGemmILS5_1ELi12ELi3ELi1ELi2EN4cute5tupleIJNSA_1CILi1EEESD_SD_EEEEENSB_IJNSC_ILi128EEESG_NSB_IJNSC_ILi32EEEEEEEEENS_6half_tESK_NSA_8TiledMMAINSA_8MMA_AtomIJNSA_20SM100_MMA_F16BF16_SSISK_SK_fLi128ELi128ELNSA_4UMMA5MajorE0ELSP_1ELNSO_7ScaleInE0ELSQ_0EEEEEENSA_6LayoutISE_NSB_IJNSC_ILi0EEESU_SU_EEEEENSB_IJNSA_10UnderscoreESX_SX_EEEEENS7_6detail27Sm100ImplicitGemmTileTraitsINSA_20SM90_TMA_LOAD_IM2COLENSA_14ComposedLayoutINSA_7SwizzleILi2ELi4ELi3EEENSA_18smem_ptr_flag_bitsILi16EEENST_INSB_IJNSC_ILi8EEESH_EEENSB_IJSH_SD_EEEEEEEvEENS11_INSA_13SM90_TMA_LOADENS13_INS14_ILi3ELi4ELi3EEES17_NST_INSB_IJNSC_ILi64EEES18_EEENSB_IJSD_S1G_EEEEEEEvEEEENS_8epilogue10collective18CollectiveEpilogueINS1N_23Sm100TmaWarpSpecializedILi4ELi2ELi32ELb1ELb0EEEJSJ_NSB_IJNST_ISG_SD_EENST_ISH_SD_EEEEESK_NSB_IJNSB_IJllllEEESD_SU_EEESK_S1W_NS1N_6fusion15FusionCallbacksIS1R_NS1X_17LinearCombinationISK_fSK_fLNS_15FloatRoundStyleE2EEESJ_S1U_JEEENSA_5SM1004TMEM4LOAD26SM100_TMEM_LOAD_32dp32b32xES12_S1C_NSA_39AutoVectorizingCopyWithAssumedAlignmentILi128EEENSA_21SM90_TMA_STORE_IM2COLES1C_S28_S28_EEEvvEEEEvNT_6ParamsE) ;  /* 0xffffff5002f87950 */ /* 0x000fea0003c3ffff */
        .weak           $__internal_2_$__cuda_sm10x_tcgen05_guardrail_trap_unallocated_columns_being_dealloced
        .type           $__internal_2_$__cuda_sm10x_tcgen05_guardrail_trap_unallocated_columns_being_dealloced,@function
        .size           $__internal_2_$__cuda_sm10x_tcgen05_guardrail_trap_unallocated_columns_being_dealloced,(.L_x_191 - $__internal_2_$__cuda_sm10x_tcgen05_guardrail_trap_unallocated_columns_being_dealloced)
$__internal_2_$__cuda_sm10x_tcgen05_guardrail_trap_unallocated_columns_being_dealloced:
[----:B------:R-:W-:Y:S05]  /*ac20*/  BPT.TRAP 0x1 ;  /* 0x000000040000795c */ /* 0x000fea0000300000 */
[----:B------:R-:W-:-:S04]  /*ac30*/  HFMA2 R3, -RZ, RZ, 0, 0 ;  /* 0x00000000ff037431 */ /* 0x000fc800000001ff */
[----:B------:R-:W-:Y:S05]  /*ac40*/  RET.REL.NODEC R2 `(_ZN7cutlass13device_kernelINS_4conv6kernel13ConvUniversalINS1_16ConvProblemShapeILNS1_8OperatorE1ELi3EEENS1_10collective14CollectiveConvINS1_47MainloopSm100TmaUmmaWarpSpecializedImplicitGemmILS5_1ELi12ELi3ELi1ELi2EN4cute5tupleIJNSA_1CILi1EEESD_SD_EEEEENSB_IJNSC_ILi128EEESG_NSB_IJNSC_ILi32EEEEEEEEENS_6half_tESK_NSA_8TiledMMAINSA_8MMA_AtomIJNSA_20SM100_MMA_F16BF16_SSISK_SK_fLi128ELi128ELNSA_4UMMA5MajorE0ELSP_1ELNSO_7ScaleInE0ELSQ_0EEEEEENSA_6LayoutISE_NSB_IJNSC_ILi0EEESU_SU_EEEEENSB_IJNSA_10UnderscoreESX_SX_EEEEENS7_6detail27Sm100ImplicitGemmTileTraitsINSA_20SM90_TMA_LOAD_IM2COLENSA_14ComposedLayoutINSA_7SwizzleILi2ELi4ELi3EEENSA_18smem_ptr_flag_bitsILi16EEENST_INSB_IJNSC_ILi8EEESH_EEENSB_IJSH_SD_EEEEEEEvEENS11_INSA_13SM90_TMA_LOADENS13_INS14_ILi3ELi4ELi3EEES17_NST_INSB_IJNSC_ILi64EEES18_EEENSB_IJSD_S1G_EEEEEEEvEEEENS_8epilogue10collective18CollectiveEpilogueINS1N_23Sm100TmaWarpSpecializedILi4ELi2ELi32ELb1ELb0EEEJSJ_NSB_IJNST_ISG_SD_EENST_ISH_SD_EEEEESK_NSB_IJNSB_IJllllEEESD_SU_EEESK_S1W_NS1N_6fusion15FusionCallbacksIS1R_NS1X_17LinearCombinationISK_fSK_fLNS_15FloatRoundStyleE2EEESJ_S1U_JEEENSA_5SM1004TMEM4LOAD26SM100_TMEM_LOAD_32dp32b32xES12_S1C_NSA_39AutoVectorizingCopyWithAssumedAlignmentILi128EEENSA_21SM90_TMA_STORE_IM2COLES1C_S28_S28_EEEvvEEEEvNT_6ParamsE) ;  /* 0xffffff5002ec7950 */ /* 0x000fea0003c3ffff */
.L_x_190:
[----:B------:R-:W-:-:S00]  /*ac50*/  BRA `(.L_x_190) ;  /* 0xfffffffc00fc7947 */ /* 0x000fc0000383ffff */
[----:B------:R-:W-:-:S00]  /*ac60*/  NOP ;  /* 0x0000000000007918 */ /* 0x000fc00000000000 */
        /* <DEDUP_REMOVED lines=9> */
.L_x_191:


//--------------------- .nv.global.init           --------------------------
	.section	.nv.global.init,"aw",@progbits
.nv.global.init:
	.type		$str$29,@object
	.size		$str$29,($str$30 - $str$29)
$str$29:
        /*0000*/ 	.byte	0x28, 0x61, 0x64, 0x64, 0x72, 0x65, 0x73, 0x73, 0x20, 0x26, 0x20, 0x6d, 0x61, 0x73, 0x6b, 0x29
        /*0010*/ 	.byte	0x20, 0x3d, 0x3d, 0x20, 0x30, 0x00
	.type		$str$30,@object
	.size		$str$30,($str$28 - $str$30)
$str$30:
        /*0016*/ 	.byte	0x2f, 0x74, 0x6d, 0x70, 0x2f, 0x63, 0x75, 0x74, 0x6c, 0x61, 0x73, 0x73, 0x5f, 0x73, 0x77, 0x65
        /*0026*/ 	.byte	0x65, 0x70, 0x5f, 0x73, 0x72, 0x63, 0x2f, 0x69, 0x6e, 0x63, 0x6c, 0x75, 0x64, 0x65, 0x2f, 0x63
        /*0036*/ 	.byte	0x75, 0x74, 0x65, 0x2f, 0x70, 0x6f, 0x69, 0x6e, 0x74, 0x65, 0x72, 0x5f, 0x66, 0x6c, 0x61, 0x67
        /*0046*/ 	.byte	0x67, 0x65, 0x64, 0x2e, 0x68, 0x70, 0x70, 0x00
	.type		$str$28,@object
	.size		$str$28,($str$27 - $str$28)
$str$28:
        /*004e*/ 	.byte	0x2f, 0x74, 0x6d, 0x70, 0x2f, 0x63, 0x75, 0x74, 0x6c, 0x61, 0x73, 0x73, 0x5f, 0x73, 0x77, 0x65
        /*005e*/ 	.byte	0x65, 0x70, 0x5f, 0x73, 0x72, 0x63, 0x2f, 0x69, 0x6e, 0x63, 0x6c, 0x75, 0x64, 0x65, 0x2f, 0x63
        /*006e*/ 	.byte	0x75, 0x74, 0x65, 0x2f, 0x61, 0x74, 0x6f, 0x6d, 0x2f, 0x63, 0x6f, 0x70, 0x79, 0x5f, 0x74, 0x72
        /*007e*/ 	.byte	0x61, 0x69, 0x74, 0x73, 0x5f, 0x73, 0x6d, 0x31, 0x30, 0x30, 0x2e, 0x68, 0x70, 0x70, 0x00
	.type		$str$27,@object
	.size		$str$27,(__unnamed_1 - $str$27)
$str$27:
        /*008d*/ 	.byte	0x28, 0x28, 0x75, 0x69, 0x6e, 0x74, 0x33, 0x32, 0x5f, 0x74, 0x28, 0x74, 0x68, 0x72, 0x65, 0x61
        /*009d*/ 	.byte	0x64, 0x49, 0x64, 0x78, 0x2e, 0x78, 0x29, 0x20, 0x2f, 0x20, 0x33, 0x32, 0x29, 0x20, 0x25, 0x20
        /*00ad*/ 	.byte	0x34, 0x29, 0x20, 0x3d, 0x3d, 0x20, 0x28, 0x28, 0x28, 0x74, 0x6d, 0x65, 0x6d, 0x5f, 0x61, 0x64
        /*00bd*/ 	.byte	0x64, 0x72, 0x20, 0x3e, 0x3e, 0x20, 0x31, 0x36, 0x29, 0x20, 0x2f, 0x20, 0x33, 0x32, 0x29, 0x20
        /*00cd*/ 	.byte	0x25, 0x20, 0x34, 0x29, 0x00
	.type		__unnamed_1,@object
	.size		__unnamed_1,(__unnamed_2 - __unnamed_1)
__unnamed_1:
        /*00d2*/ 	.byte	0x61, 0x75, 0x74, 0x6f, 0x20, 0x63, 0x75, 0x74, 0x65, 0x3a, 0x3a, 0x61, 0x73, 0x5f, 0x70, 0x6f
        /* <DEDUP_REMOVED lines=24> */
        /*0262*/ 	.byte	0x3e, 0x3e, 0x3e, 0x3e, 0x5d, 0x00
	.type		__unnamed_2,@object
	.size		__unnamed_2,(.L_2 - __unnamed_2)
__unnamed_2:
        /* <DEDUP_REMOVED lines=42> */
        /*0508*/ 	.byte	0x3e, 0x3e, 0x5d, 0x00
.L_2:


//--------------------- .nv.shared._ZN7cutlass13device_kernelINS_4conv6kernel13ConvUniversalINS1_16ConvProblemShapeILNS1_8OperatorE1ELi3EEENS1_10collective14CollectiveConvINS1_47MainloopSm100TmaUmmaWarpSpecializedImplicitGemmILS5_1ELi12ELi3ELi1ELi2EN4cute5tupleIJNSA_1CILi1EEESD_SD_EEEEENSB_IJNSC_ILi128EEESG_NSB_IJNSC_ILi32EEEEEEEEENS_6half_tESK_NSA_8TiledMMAINSA_8MMA_AtomIJNSA_20SM100_MMA_F16BF16_SSISK_SK_fLi128ELi128ELNSA_4UMMA5MajorE0ELSP_1ELNSO_7ScaleInE0ELSQ_0EEEEEENSA_6LayoutISE_NSB_IJNSC_ILi0EEESU_SU_EEEEENSB_IJNSA_10UnderscoreESX_SX_EEEEENS7_6detail27Sm100ImplicitGemmTileTraitsINSA_20SM90_TMA_LOAD_IM2COLENSA_14ComposedLayoutINSA_7SwizzleILi2ELi4ELi3EEENSA_18smem_ptr_flag_bitsILi16EEENST_INSB_IJNSC_ILi8EEESH_EEENSB_IJSH_SD_EEEEEEEvEENS11_INSA_13SM90_TMA_LOADENS13_INS14_ILi3ELi4ELi3EEES17_NST_INSB_IJNSC_ILi64EEES18_EEENSB_IJSD_S1G_EEEEEEEvEEEENS_8epilogue10collective18CollectiveEpilogueINS1N_23Sm100TmaWarpSpecializedILi4ELi2ELi32ELb1ELb0EEEJSJ_NSB_IJNST_ISG_SD_EENST_ISH_SD_EEEEESK_NSB_IJNSB_IJllllEEESD_SU_EEESK_S1W_NS1N_6fusion15FusionCallbacksIS1R_NS1X_17LinearCombinationISK_fSK_fLNS_15FloatRoundStyleE2EEESJ_S1U_JEEENSA_5SM1004TMEM4LOAD26SM100_TMEM_LOAD_32dp32b32xES12_S1C_NSA_39AutoVectorizingCopyWithAssumedAlignmentILi128EEENSA_21SM90_TMA_STORE_IM2COLES1C_S28_S28_EEEvvEEEEvNT_6ParamsE --------------------------
	.section	.nv.shared._ZN7cutlass13device_kernelINS_4conv6kernel13ConvUniversalINS1_16ConvProblemShapeILNS1_8OperatorE1ELi3EEENS1_10collective14CollectiveConvINS1_47MainloopSm100TmaUmmaWarpSpecializedImplicitGemmILS5_1ELi12ELi3ELi1ELi2EN4cute5tupleIJNSA_1CILi1EEESD_SD_EEEEENSB_IJNSC_ILi128EEESG_NSB_IJNSC_ILi32EEEEEEEEENS_6half_tESK_NSA_8TiledMMAINSA_8MMA_AtomIJNSA_20SM100_MMA_F16BF16_SSISK_SK_fLi128ELi128ELNSA_4UMMA5MajorE0ELSP_1ELNSO_7ScaleInE0ELSQ_0EEEEEENSA_6LayoutISE_NSB_IJNSC_ILi0EEESU_SU_EEEEENSB_IJNSA_10UnderscoreESX_SX_EEEEENS7_6detail27Sm100ImplicitGemmTileTraitsINSA_20SM90_TMA_LOAD_IM2COLENSA_14ComposedLayoutINSA_7SwizzleILi2ELi4ELi3EEENSA_18smem_ptr_flag_bitsILi16EEENST_INSB_IJNSC_ILi8EEESH_EEENSB_IJSH_SD_EEEEEEEvEENS11_INSA_13SM90_TMA_LOADENS13_INS14_ILi3ELi4ELi3EEES17_NST_INSB_IJNSC_ILi64EEES18_EEENSB_IJSD_S1G_EEEEEEEvEEEENS_8epilogue10collective18CollectiveEpilogueINS1N_23Sm100TmaWarpSpecializedILi4ELi2ELi32ELb1ELb0EEEJSJ_NSB_IJNST_ISG_SD_EENST_ISH_SD_EEEEESK_NSB_IJNSB_IJllllEEESD_SU_EEESK_S1W_NS1N_6fusion15FusionCallbacksIS1R_NS1X_17LinearCombinationISK_fSK_fLNS_15FloatRoundStyleE2EEESJ_S1U_JEEENSA_5SM1004TMEM4LOAD26SM100_TMEM_LOAD_32dp32b32xES12_S1C_NSA_39AutoVectorizingCopyWithAssumedAlignmentILi128EEENSA_21SM90_TMA_STORE_IM2COLES1C_S28_S28_EEEvvEEEEvNT_6ParamsE,"aw",@nobits
	.sectionflags	@""
	.align	16
	.zero		1024


//--------------------- .nv.shared.reserved.0     --------------------------
	.section	.nv.shared.reserved.0,"aw",@nobits
	.weak		__nv_reservedSMEM_offset_0_alias
	.size		__nv_reservedSMEM_offset_0_alias, 0, 64
	.other		__nv_reservedSMEM_offset_0_alias,@"STO_CUDA_RESERVED_SHARED STV_DEFAULT"
__nv_reservedSMEM_offset_0_alias:
	.zero		0
.nv.shared.reserved.0:
	.zero		64
	.weak		__nv_reservedSMEM_tcgen05_partition
	.type		__nv_reservedSMEM_tcgen05_partition,@object
	.size		__nv_reservedSMEM_tcgen05_partition,(.L_0 - __nv_reservedSMEM_tcgen05_partition)
__nv_reservedSMEM_tcgen05_partition:
	.zero		32
.L_0:


//--------------------- .nv.global                --------------------------
	.section	.nv.global,"aw",@nobits
.nv.global:
	.type		_ZN39_INTERNAL_9265751c_4_k_cu_240c5587_36984cute1_E,@object
	.size		_ZN39_INTERNAL_9265751c_4_k_cu_240c5587_36984cute1_E,(_ZN39_INTERNAL_9265751c_4_k_cu_240c5587_36984cuda3std3__45__cpo6cbeginE - _ZN39_INTERNAL_9265751c_4_k_cu_240c5587_36984cute1_E)
_ZN39_INTERNAL_9265751c_4_k_cu_240c5587_36984cute1_E:
	.zero		1
	.type		_ZN39_INTERNAL_9265751c_4_k_cu_240c5587_36984cuda3std3__45__cpo6cbeginE,@object
	.size		_ZN39_INTERNAL_9265751c_4_k_cu_240c5587_36984cuda3std3__45__cpo6cbeginE,(_ZN39_INTERNAL_9265751c_4_k_cu_240c5587_36984cuda3std3__48in_placeE - _ZN39_INTERNAL_9265751c_4_k_cu_240c5587_36984cuda3std3__45__cpo6cbeginE)
_ZN39_INTERNAL_9265751c_4_k_cu_240c5587_36984cuda3std3__45__cpo6cbeginE:
	.zero		1
	.type		_ZN39_INTERNAL_9265751c_4_k_cu_240c5587_36984cuda3std3__48in_placeE,@object
	.size		_ZN39_INTERNAL_9265751c_4_k_cu_240c5587_36984cuda3std3__48in_placeE,(_ZN39_INTERNAL_9265751c_4_k_cu_240c5587_36984cuda3std6ranges3__45__cpo9iter_moveE - _ZN39_INTERNAL_9265751c_4_k_cu_240c5587_36984cuda3std3__48in_placeE)
_ZN39_INTERNAL_9265751c_4_k_cu_240c5587_36984cuda3std3__48in_placeE:
	.zero		1
	.type		_ZN39_INTERNAL_9265751c_4_k_cu_240c5587_36984cuda3std6ranges3__45__cpo9iter_moveE,@object
	.size		_ZN39_INTERNAL_9265751c_4_k_cu_240c5587_36984cuda3std6ranges3__45__cpo9iter_moveE,(_ZN39_INTERNAL_9265751c_4_k_cu_240c5587_36984cuda3std3__45__cpo5beginE - _ZN39_INTERNAL_9265751c_4_k_cu_240c5587_36984cuda3std6ranges3__45__cpo9iter_moveE)
_ZN39_INTERNAL_9265751c_4_k_cu_240c5587_36984cuda3std6ranges3__45__cpo9iter_moveE:
	.zero		1
	.type		_ZN39_INTERNAL_9265751c_4_k_cu_240c5587_36984cuda3std3__45__cpo5beginE,@object
	.size		_ZN39_INTERNAL_9265751c_4_k_cu_240c5587_36984cuda3std3__45__cpo5beginE,(_ZN39_INTERNAL_9265751c_4_k_cu_240c5587_36984cuda3std3__441_GLOBAL__N__9265751c_4_k_cu_240c5587_36986ignoreE - _ZN39_INTERNAL_9265751c_4_k_cu_240c5587_36984cuda3std3__45__cpo5beginE)
_ZN39_INTERNAL_9265751c_4_k_cu_240c5587_36984cuda3std3__45__cpo5beginE:
	.zero		1
	.type		_ZN39_INTERNAL_9265751c_4_k_cu_240c5587_36984cuda3std3__441_GLOBAL__N__9265751c_4_k_cu_240c5587_36986ignoreE,@object
	.size		_ZN39_INTERNAL_9265751c_4_k_cu_240c5587_36984cuda3std3__441_GLOBAL__N__9265751c_4_k_cu_240c5587_36986ignoreE,(_ZN39_INTERNAL_9265751c_4_k_cu_240c5587_36984cute7productE - _ZN39_INTERNAL_9265751c_4_k_cu_240c5587_36984cuda3std3__441_GLOBAL__N__9265751c_4_k_cu_240c5587_36986ignoreE)
_ZN39_INTERNAL_9265751c_4_k_cu_240c5587_36984cuda3std3__441_GLOBAL__N__9265751c_4_k_cu_240c5587_36986ignoreE:
	.zero		1
	.type		_ZN39_INTERNAL_9265751c_4_k_cu_240c5587_36984cute7productE,@object
	.size		_ZN39_INTERNAL_9265751c_4_k_cu_240c5587_36984cute7productE,(_ZN39_INTERNAL_9265751c_4_k_cu_240c5587_36984cuda3std3__45__cpo3endE - _ZN39_INTERNAL_9265751c_4_k_cu_240c5587_36984cute7productE)
_ZN39_INTERNAL_9265751c_4_k_cu_240c5587_36984cute7productE:
	.zero		1
	.type		_ZN39_INTERNAL_9265751c_4_k_cu_240c5587_36984cuda3std3__45__cpo3endE,@object
	.size		_ZN39_INTERNAL_9265751c_4_k_cu_240c5587_36984cuda3std3__45__cpo3endE,(_ZN39_INTERNAL_9265751c_4_k_cu_240c5587_36984cuda3std3__419piecewise_constructE - _ZN39_INTERNAL_9265751c_4_k_cu_240c5587_36984cuda3std3__45__cpo3endE)
_ZN39_INTERNAL_9265751c_4_k_cu_240c5587_36984cuda3std3__45__cpo3endE:
	.zero		1
	.type		_ZN39_INTERNAL_9265751c_4_k_cu_240c5587_36984cuda3std3__419piecewise_constructE,@object
	.size		_ZN39_INTERNAL_9265751c_4_k_cu_240c5587_36984cuda3std3__419piecewise_constructE,(_ZN39_INTERNAL_9265751c_4_k_cu_240c5587_36984cuda3std3__45__cpo4cendE - _ZN39_INTERNAL_9265751c_4_k_cu_240c5587_36984cuda3std3__419piecewise_constructE)
_ZN39_INTERNAL_9265751c_4_k_cu_240c5587_36984cuda3std3__419piecewise_constructE:
	.zero		1
	.type		_ZN39_INTERNAL_9265751c_4_k_cu_240c5587_36984cuda3std3__45__cpo4cendE,@object
	.size		_ZN39_INTERNAL_9265751c_4_k_cu_240c5587_36984cuda3std3__45__cpo4cendE,(_ZN39_INTERNAL_9265751c_4_k_cu_240c5587_36984cuda3std6ranges3__45__cpo4swapE - _ZN39_INTERNAL_9265751c_4_k_cu_240c5587_36984cuda3std3__45__cpo4cendE)
_ZN39_INTERNAL_9265751c_4_k_cu_240c5587_36984cuda3std3__45__cpo4cendE:
	.zero		1
	.type		_ZN39_INTERNAL_9265751c_4_k_cu_240c5587_36984cuda3std6ranges3__45__cpo4swapE,@object
	.size		_ZN39_INTERNAL_9265751c_4_k_cu_240c5587_36984cuda3std6ranges3__45__cpo4swapE,(.L_10 - _ZN39_INTERNAL_9265751c_4_k_cu_240c5587_36984cuda3std6ranges3__45__cpo4swapE)
_ZN39_INTERNAL_9265751c_4_k_cu_240c5587_36984cuda3std6ranges3__45__cpo4swapE:
	.zero		1
.L_10:


//--------------------- .nv.constant0._ZN7cutlass13device_kernelINS_4conv6kernel13ConvUniversalINS1_16ConvProblemShapeILNS1_8OperatorE1ELi3EEENS1_10collective14CollectiveConvINS1_47MainloopSm100TmaUmmaWarpSpecializedImplicitGemmILS5_1ELi12ELi3ELi1ELi2EN4cute5tupleIJNSA_1CILi1EEESD_SD_EEEEENSB_IJNSC_ILi128EEESG_NSB_IJNSC_ILi32EEEEEEEEENS_6half_tESK_NSA_8TiledMMAINSA_8MMA_AtomIJNSA_20SM100_MMA_F16BF16_SSISK_SK_fLi128ELi128ELNSA_4UMMA5MajorE0ELSP_1ELNSO_7ScaleInE0ELSQ_0EEEEEENSA_6LayoutISE_NSB_IJNSC_ILi0EEESU_SU_EEEEENSB_IJNSA_10UnderscoreESX_SX_EEEEENS7_6detail27Sm100ImplicitGemmTileTraitsINSA_20SM90_TMA_LOAD_IM2COLENSA_14ComposedLayoutINSA_7SwizzleILi2ELi4ELi3EEENSA_18smem_ptr_flag_bitsILi16EEENST_INSB_IJNSC_ILi8EEESH_EEENSB_IJSH_SD_EEEEEEEvEENS11_INSA_13SM90_TMA_LOADENS13_INS14_ILi3ELi4ELi3EEES17_NST_INSB_IJNSC_ILi64EEES18_EEENSB_IJSD_S1G_EEEEEEEvEEEENS_8epilogue10collective18CollectiveEpilogueINS1N_23Sm100TmaWarpSpecializedILi4ELi2ELi32ELb1ELb0EEEJSJ_NSB_IJNST_ISG_SD_EENST_ISH_SD_EEEEESK_NSB_IJNSB_IJllllEEESD_SU_EEESK_S1W_NS1N_6fusion15FusionCallbacksIS1R_NS1X_17LinearCombinationISK_fSK_fLNS_15FloatRoundStyleE2EEESJ_S1U_JEEENSA_5SM1004TMEM4LOAD26SM100_TMEM_LOAD_32dp32b32xES12_S1C_NSA_39AutoVectorizingCopyWithAssumedAlignmentILi128EEENSA_21SM90_TMA_STORE_IM2COLES1C_S28_S28_EEEvvEEEEvNT_6ParamsE --------------------------
	.section	.nv.constant0._ZN7cutlass13device_kernelINS_4conv6kernel13ConvUniversalINS1_16ConvProblemShapeILNS1_8OperatorE1ELi3EEENS1_10collective14CollectiveConvINS1_47MainloopSm100TmaUmmaWarpSpecializedImplicitGemmILS5_1ELi12ELi3ELi1ELi2EN4cute5tupleIJNSA_1CILi1EEESD_SD_EEEEENSB_IJNSC_ILi128EEESG_NSB_IJNSC_ILi32EEEEEEEEENS_6half_tESK_NSA_8TiledMMAINSA_8MMA_AtomIJNSA_20SM100_MMA_F16BF16_SSISK_SK_fLi128ELi128ELNSA_4UMMA5MajorE0ELSP_1ELNSO_7ScaleInE0ELSQ_0EEEEEENSA_6LayoutISE_NSB_IJNSC_ILi0EEESU_SU_EEEEENSB_IJNSA_10UnderscoreESX_SX_EEEEENS7_6detail27Sm100ImplicitGemmTileTraitsINSA_20SM90_TMA_LOAD_IM2COLENSA_14ComposedLayoutINSA_7SwizzleILi2ELi4ELi3EEENSA_18smem_ptr_flag_bitsILi16EEENST_INSB_IJNSC_ILi8EEESH_EEENSB_IJSH_SD_EEEEEEEvEENS11_INSA_13SM90_TMA_LOADENS13_INS14_ILi3ELi4ELi3EEES17_NST_INSB_IJNSC_ILi64EEES18_EEENSB_IJSD_S1G_EEEEEEEvEEEENS_8epilogue10collective18CollectiveEpilogueINS1N_23Sm100TmaWarpSpecializedILi4ELi2ELi32ELb1ELb0EEEJSJ_NSB_IJNST_ISG_SD_EENST_ISH_SD_EEEEESK_NSB_IJNSB_IJllllEEESD_SU_EEESK_S1W_NS1N_6fusion15FusionCallbacksIS1R_NS1X_17LinearCombinationISK_fSK_fLNS_15FloatRoundStyleE2EEESJ_S1U_JEEENSA_5SM1004TMEM4LOAD26SM100_TMEM_LOAD_32dp32b32xES12_S1C_NSA_39AutoVectorizingCopyWithAssumedAlignmentILi128EEENSA_21SM90_TMA_STORE_IM2COLES1C_S28_S28_EEEvvEEEEvNT_6ParamsE,"a",@progbits
	.sectionflags	@""
	.align	4
.nv.constant0._ZN7cutlass13device_kernelINS_4conv6kernel13ConvUniversalINS1_16ConvProblemShapeILNS1_8OperatorE1ELi3EEENS1_10collective14CollectiveConvINS1_47MainloopSm100TmaUmmaWarpSpecializedImplicitGemmILS5_1ELi12ELi3ELi1ELi2EN4cute5tupleIJNSA_1CILi1EEESD_SD_EEEEENSB_IJNSC_ILi128EEESG_NSB_IJNSC_ILi32EEEEEEEEENS_6half_tESK_NSA_8TiledMMAINSA_8MMA_AtomIJNSA_20SM100_MMA_F16BF16_SSISK_SK_fLi128ELi128ELNSA_4UMMA5MajorE0ELSP_1ELNSO_7ScaleInE0ELSQ_0EEEEEENSA_6LayoutISE_NSB_IJNSC_ILi0EEESU_SU_EEEEENSB_IJNSA_10UnderscoreESX_SX_EEEEENS7_6detail27Sm100ImplicitGemmTileTraitsINSA_20SM90_TMA_LOAD_IM2COLENSA_14ComposedLayoutINSA_7SwizzleILi2ELi4ELi3EEENSA_18smem_ptr_flag_bitsILi16EEENST_INSB_IJNSC_ILi8EEESH_EEENSB_IJSH_SD_EEEEEEEvEENS11_INSA_13SM90_TMA_LOADENS13_INS14_ILi3ELi4ELi3EEES17_NST_INSB_IJNSC_ILi64EEES18_EEENSB_IJSD_S1G_EEEEEEEvEEEENS_8epilogue10collective18CollectiveEpilogueINS1N_23Sm100TmaWarpSpecializedILi4ELi2ELi32ELb1ELb0EEEJSJ_NSB_IJNST_ISG_SD_EENST_ISH_SD_EEEEESK_NSB_IJNSB_IJllllEEESD_SU_EEESK_S1W_NS1N_6fusion15FusionCallbacksIS1R_NS1X_17LinearCombinationISK_fSK_fLNS_15FloatRoundStyleE2EEESJ_S1U_JEEENSA_5SM1004TMEM4LOAD26SM100_TMEM_LOAD_32dp32b32xES12_S1C_NSA_39AutoVectorizingCopyWithAssumedAlignmentILi128EEENSA_21SM90_TMA_STORE_IM2COLES1C_S28_S28_EEEvvEEEEvNT_6ParamsE:
	.zero		3200


//--------------------- SYMBOLS --------------------------

	.type		.nv.reservedSmem.offset0,@object
	.size		.nv.reservedSmem.offset0,0x4
	.type		.nv.reservedSmem.cap,@object
	.size		.nv.reservedSmem.cap,0x4
	.type		__assertfail,@function
